// auto-generated by cutlass_sweep.gemm — config: {"arch": "sm_90", "cluster_m": 2, "cluster_n": 1, "dtype": "fp16", "dtype_b": "fp16", "layout": "nt", "stages": 0, "tile_k": 32, "tile_m": 384, "tile_n": 112}
#include "cutlass/cutlass.h"
#include "cutlass/gemm/collective/collective_builder.hpp"
#include "cutlass/gemm/device/gemm_universal_adapter.h"
#include "cutlass/gemm/kernel/gemm_universal.hpp"
#include "cutlass/epilogue/collective/collective_builder.hpp"

using ElemA = cutlass::half_t;
using ElemB = cutlass::half_t;
using ElemCD = cutlass::half_t;
using Acc  = float;
using TileShape    = cute::Shape<cute::_384, cute::_112, cute::_32>;
using ClusterShape = cute::Shape<cute::_2, cute::_1, cute::_1>;

using CollectiveEpilogue = typename cutlass::epilogue::collective::CollectiveBuilder<
    cutlass::arch::Sm90, cutlass::arch::OpClassTensorOp,
    TileShape, ClusterShape,
    cutlass::epilogue::collective::EpilogueTileAuto,
    Acc, Acc,
    ElemCD, cutlass::layout::RowMajor, 128 / cutlass::sizeof_bits<ElemCD>::value,
    ElemCD, cutlass::layout::RowMajor, 128 / cutlass::sizeof_bits<ElemCD>::value,
    cutlass::epilogue::collective::EpilogueScheduleAuto
  >::CollectiveOp;

using CollectiveMainloop = typename cutlass::gemm::collective::CollectiveBuilder<
    cutlass::arch::Sm90, cutlass::arch::OpClassTensorOp,
    ElemA, cutlass::layout::RowMajor, 128 / cutlass::sizeof_bits<ElemA>::value,
    ElemB, cutlass::layout::ColumnMajor, 128 / cutlass::sizeof_bits<ElemB>::value,
    Acc,
    TileShape, ClusterShape,
    cutlass::gemm::collective::StageCountAutoCarveout<static_cast<int>(sizeof(typename CollectiveEpilogue::SharedStorage))>,
    cutlass::gemm::collective::KernelScheduleAuto
  >::CollectiveOp;

using GemmKernel = cutlass::gemm::kernel::GemmUniversal<
    cute::Shape<int,int,int,int>,
    CollectiveMainloop,
    CollectiveEpilogue
>;
using Gemm = cutlass::gemm::device::GemmUniversalAdapter<GemmKernel>;

// Force the device kernel symbol into the cubin without needing a host main.
auto* _anchor = &cutlass::device_kernel<GemmKernel>;


// ===== COMPILED SASS (sm_90a) =====

	.target	sm_90a

	.elftype	@"ET_EXEC"


//--------------------- .note.nv.tkinfo           --------------------------
	.section	.note.nv.tkinfo,"",@"SHT_NOTE"
	.sectionflags	@"SHF_NOTE_NV_TKINFO"
	.tkinfo
        /*0018*/ 	.word	0x00000002
        /*0030*/ 	.string	""
        /*0030*/ 	.string	"ptxas"
        /*0030*/ 	.string	"Cuda compilation tools, release 13.0, V13.0.88"
        /*0030*/ 	.string	"Build cuda_13.0.r13.0/compiler.36424714_0"
        /*0030*/ 	.string	"-arch sm_90a -m 64 "



//--------------------- .note.nv.cuinfo           --------------------------
	.section	.note.nv.cuinfo,"",@"SHT_NOTE"
	.sectionflags	@"SHF_NOTE_NV_CUINFO"
        /*0018*/ 	.short	0x0002
        /*001a*/ 	.short	0x005a
        /*001c*/ 	.short	0x0082
	.zero		2


//--------------------- .nv.info                  --------------------------
	.section	.nv.info,"",@"SHT_CUDA_INFO"
	.align	4


	//----- nvinfo : EIATTR_REGCOUNT
	.align		4
        /*0000*/ 	.byte	0x04, 0x2f
        /*0002*/ 	.short	(.L_15 - .L_14)
	.align		4
.L_14:
        /*0004*/ 	.word	index@(_ZN7cutlass13device_kernelINS_4gemm6kernel13GemmUniversalIN4cute5tupleIJiiiiEEENS1_10collective13CollectiveMmaINS1_34MainloopSm90TmaGmmaWarpSpecializedILi7ENS5_IJNS4_1CILi2EEENSA_ILi1EEESC_EEENS1_35KernelTmaWarpSpecializedCooperativeEEENS5_IJNSA_ILi384EEENSA_ILi112EEENSA_ILi32EEEEEENS_6half_tENS5_IJlSC_lEEESK_SL_NS4_8TiledMMAINS4_8MMA_AtomIJNS4_4SM904GMMA25MMA_64x16x16_F32F16F16_SSILNSP_5MajorE0ELSR_0ELNSP_7ScaleInE1ELSS_1EEEEEENS4_6LayoutISD_NS5_IJSC_NSA_ILi0EEESW_EEEEENS5_IJNS4_10UnderscoreESZ_SZ_EEEEENS4_13SM90_TMA_LOADENS4_14ComposedLayoutINS4_7SwizzleILi2ELi4ELi3EEENS4_18smem_ptr_flag_bitsILi16EEENSV_INS5_IJNSA_ILi8EEESI_EEENS5_IJSI_SC_EEEEEEEvNS4_8identityENS4_23SM90_TMA_LOAD_MULTICASTES1C_vS1D_EENS_8epilogue10collective6detail29Sm90TmaWarpSpecializedAdapterINS1H_15DefaultEpilogueISK_SL_SL_NS1G_6thread17LinearCombinationISK_Li1EffLNS1L_9ScaleType4KindE0ELNS_15FloatRoundStyleE2ESK_EENS1_15EpilogueDefaultEEEEEvvEEEEvNT_6ParamsE)
        /*0008*/ 	.word	0x000000a8


	//----- nvinfo : EIATTR_FRAME_SIZE
	.align		4
.L_15:
        /*000c*/ 	.byte	0x04, 0x11
        /*000e*/ 	.short	(.L_17 - .L_16)
	.align		4
.L_16:
        /*0010*/ 	.word	index@(_ZN7cutlass13device_kernelINS_4gemm6kernel13GemmUniversalIN4cute5tupleIJiiiiEEENS1_10collective13CollectiveMmaINS1_34MainloopSm90TmaGmmaWarpSpecializedILi7ENS5_IJNS4_1CILi2EEENSA_ILi1EEESC_EEENS1_35KernelTmaWarpSpecializedCooperativeEEENS5_IJNSA_ILi384EEENSA_ILi112EEENSA_ILi32EEEEEENS_6half_tENS5_IJlSC_lEEESK_SL_NS4_8TiledMMAINS4_8MMA_AtomIJNS4_4SM904GMMA25MMA_64x16x16_F32F16F16_SSILNSP_5MajorE0ELSR_0ELNSP_7ScaleInE1ELSS_1EEEEEENS4_6LayoutISD_NS5_IJSC_NSA_ILi0EEESW_EEEEENS5_IJNS4_10UnderscoreESZ_SZ_EEEEENS4_13SM90_TMA_LOADENS4_14ComposedLayoutINS4_7SwizzleILi2ELi4ELi3EEENS4_18smem_ptr_flag_bitsILi16EEENSV_INS5_IJNSA_ILi8EEESI_EEENS5_IJSI_SC_EEEEEEEvNS4_8identityENS4_23SM90_TMA_LOAD_MULTICASTES1C_vS1D_EENS_8epilogue10collective6detail29Sm90TmaWarpSpecializedAdapterINS1H_15DefaultEpilogueISK_SL_SL_NS1G_6thread17LinearCombinationISK_Li1EffLNS1L_9ScaleType4KindE0ELNS_15FloatRoundStyleE2ESK_EENS1_15EpilogueDefaultEEEEEvvEEEEvNT_6ParamsE)
        /*0014*/ 	.word	0x00000008


	//----- nvinfo : EIATTR_MIN_STACK_SIZE
	.align		4
.L_17:
        /*0018*/ 	.byte	0x04, 0x12
        /*001a*/ 	.short	(.L_19 - .L_18)
	.align		4
.L_18:
        /*001c*/ 	.word	index@(_ZN7cutlass13device_kernelINS_4gemm6kernel13GemmUniversalIN4cute5tupleIJiiiiEEENS1_10collective13CollectiveMmaINS1_34MainloopSm90TmaGmmaWarpSpecializedILi7ENS5_IJNS4_1CILi2EEENSA_ILi1EEESC_EEENS1_35KernelTmaWarpSpecializedCooperativeEEENS5_IJNSA_ILi384EEENSA_ILi112EEENSA_ILi32EEEEEENS_6half_tENS5_IJlSC_lEEESK_SL_NS4_8TiledMMAINS4_8MMA_AtomIJNS4_4SM904GMMA25MMA_64x16x16_F32F16F16_SSILNSP_5MajorE0ELSR_0ELNSP_7ScaleInE1ELSS_1EEEEEENS4_6LayoutISD_NS5_IJSC_NSA_ILi0EEESW_EEEEENS5_IJNS4_10UnderscoreESZ_SZ_EEEEENS4_13SM90_TMA_LOADENS4_14ComposedLayoutINS4_7SwizzleILi2ELi4ELi3EEENS4_18smem_ptr_flag_bitsILi16EEENSV_INS5_IJNSA_ILi8EEESI_EEENS5_IJSI_SC_EEEEEEEvNS4_8identityENS4_23SM90_TMA_LOAD_MULTICASTES1C_vS1D_EENS_8epilogue10collective6detail29Sm90TmaWarpSpecializedAdapterINS1H_15DefaultEpilogueISK_SL_SL_NS1G_6thread17LinearCombinationISK_Li1EffLNS1L_9ScaleType4KindE0ELNS_15FloatRoundStyleE2ESK_EENS1_15EpilogueDefaultEEEEEvvEEEEvNT_6ParamsE)
        /*0020*/ 	.word	0x00000008
.L_19:


//--------------------- .nv.compat                --------------------------
	.section	.nv.compat,"",@"SHT_CUDA_COMPAT_INFO"
	.align	4
        /*0000*/ 	.byte	0x02, 0x09, 0x01, 0x00, 0x02, 0x02, 0x04, 0x00, 0x02, 0x05, 0x05, 0x00, 0x03, 0x07, 0x01, 0x01
        /*0010*/ 	.byte	0x02, 0x03, 0x01, 0x00, 0x02, 0x06, 0x01, 0x00, 0x04, 0x0b, 0x08, 0x00, 0x00, 0x00, 0x00, 0x00
        /*0020*/ 	.byte	0x00, 0x00, 0x00, 0x00


//--------------------- .nv.info._ZN7cutlass13device_kernelINS_4gemm6kernel13GemmUniversalIN4cute5tupleIJiiiiEEENS1_10collective13CollectiveMmaINS1_34MainloopSm90TmaGmmaWarpSpecializedILi7ENS5_IJNS4_1CILi2EEENSA_ILi1EEESC_EEENS1_35KernelTmaWarpSpecializedCooperativeEEENS5_IJNSA_ILi384EEENSA_ILi112EEENSA_ILi32EEEEEENS_6half_tENS5_IJlSC_lEEESK_SL_NS4_8TiledMMAINS4_8MMA_AtomIJNS4_4SM904GMMA25MMA_64x16x16_F32F16F16_SSILNSP_5MajorE0ELSR_0ELNSP_7ScaleInE1ELSS_1EEEEEENS4_6LayoutISD_NS5_IJSC_NSA_ILi0EEESW_EEEEENS5_IJNS4_10UnderscoreESZ_SZ_EEEEENS4_13SM90_TMA_LOADENS4_14ComposedLayoutINS4_7SwizzleILi2ELi4ELi3EEENS4_18smem_ptr_flag_bitsILi16EEENSV_INS5_IJNSA_ILi8EEESI_EEENS5_IJSI_SC_EEEEEEEvNS4_8identityENS4_23SM90_TMA_LOAD_MULTICASTES1C_vS1D_EENS_8epilogue10collective6detail29Sm90TmaWarpSpecializedAdapterINS1H_15DefaultEpilogueISK_SL_SL_NS1G_6thread17LinearCombinationISK_Li1EffLNS1L_9ScaleType4KindE0ELNS_15FloatRoundStyleE2ESK_EENS1_15EpilogueDefaultEEEEEvvEEEEvNT_6ParamsE --------------------------
	.section	.nv.info._ZN7cutlass13device_kernelINS_4gemm6kernel13GemmUniversalIN4cute5tupleIJiiiiEEENS1_10collective13CollectiveMmaINS1_34MainloopSm90TmaGmmaWarpSpecializedILi7ENS5_IJNS4_1CILi2EEENSA_ILi1EEESC_EEENS1_35KernelTmaWarpSpecializedCooperativeEEENS5_IJNSA_ILi384EEENSA_ILi112EEENSA_ILi32EEEEEENS_6half_tENS5_IJlSC_lEEESK_SL_NS4_8TiledMMAINS4_8MMA_AtomIJNS4_4SM904GMMA25MMA_64x16x16_F32F16F16_SSILNSP_5MajorE0ELSR_0ELNSP_7ScaleInE1ELSS_1EEEEEENS4_6LayoutISD_NS5_IJSC_NSA_ILi0EEESW_EEEEENS5_IJNS4_10UnderscoreESZ_SZ_EEEEENS4_13SM90_TMA_LOADENS4_14ComposedLayoutINS4_7SwizzleILi2ELi4ELi3EEENS4_18smem_ptr_flag_bitsILi16EEENSV_INS5_IJNSA_ILi8EEESI_EEENS5_IJSI_SC_EEEEEEEvNS4_8identityENS4_23SM90_TMA_LOAD_MULTICASTES1C_vS1D_EENS_8epilogue10collective6detail29Sm90TmaWarpSpecializedAdapterINS1H_15DefaultEpilogueISK_SL_SL_NS1G_6thread17LinearCombinationISK_Li1EffLNS1L_9ScaleType4KindE0ELNS_15FloatRoundStyleE2ESK_EENS1_15EpilogueDefaultEEEEEvvEEEEvNT_6ParamsE,"",@"SHT_CUDA_INFO"
	.sectionflags	@""
	.align	4


	//----- nvinfo : EIATTR_CUDA_API_VERSION
	.align		4
        /*0000*/ 	.byte	0x04, 0x37
        /*0002*/ 	.short	(.L_21 - .L_20)
.L_20:
        /*0004*/ 	.word	0x00000082


	//----- nvinfo : EIATTR_KPARAM_INFO
	.align		4
.L_21:
        /*0008*/ 	.byte	0x04, 0x17
        /*000a*/ 	.short	(.L_23 - .L_22)
.L_22:
        /*000c*/ 	.word	0x00000000
        /*0010*/ 	.short	0x0000
        /*0012*/ 	.short	0x0070
        /*0014*/ 	.byte	0x00, 0xf0, 0x01, 0x10


	//----- nvinfo : EIATTR_SPARSE_MMA_MASK
	.align		4
.L_23:
        /*0018*/ 	.byte	0x03, 0x50
        /*001a*/ 	.short	0x0000


	//----- nvinfo : EIATTR_MAXREG_COUNT
	.align		4
        /*001c*/ 	.byte	0x03, 0x1b
        /*001e*/ 	.short	0x00a8


	//----- nvinfo : EIATTR_NUM_BARRIERS
	.align		4
        /*0020*/ 	.byte	0x02, 0x4c
        /*0022*/ 	.byte	0x01
	.zero		1


	//----- nvinfo : EIATTR_EXTERNS
	.align		4
        /*0024*/ 	.byte	0x04, 0x0f
        /*0026*/ 	.short	(.L_25 - .L_24)


	//   ....[0]....
	.align		4
.L_24:
        /*0028*/ 	.word	index@(__assertfail)


	//----- nvinfo : EIATTR_ANNOTATIONS
	.align		4
.L_25:
        /*002c*/ 	.byte	0x04, 0x55
        /*002e*/ 	.short	(.L_27 - .L_26)


	//   ....[0]....
.L_26:
        /*0030*/ 	.word	0x00000001
        /*0034*/ 	.byte	0x10, 0x0a, 0x00, 0x00, 0x01, 0x00, 0x00, 0x00, 0x40, 0x0a, 0x00, 0x00, 0x01, 0x00, 0x00, 0x00
        /*0044*/ 	.byte	0x20, 0x0f, 0x00, 0x00, 0x01, 0x00, 0x00, 0x00, 0x30, 0x0f, 0x00, 0x00, 0x01, 0x00, 0x00, 0x00
        /*0054*/ 	.byte	0xd0, 0x38, 0x00, 0x00, 0x01, 0x00, 0x00, 0x00, 0x20, 0x39, 0x00, 0x00, 0x01, 0x00, 0x00, 0x00
        /*0064*/ 	.byte	0x20, 0xea, 0x00, 0x00, 0x01, 0x00, 0x00, 0x00, 0x00, 0xf0, 0x00, 0x00, 0x01, 0x00, 0x00, 0x00
        /*0074*/ 	.byte	0x10, 0xf0, 0x00, 0x00


	//----- nvinfo : EIATTR_MERCURY_ISA_VERSION
	.align		4
.L_27:
        /*0078*/ 	.byte	0x03, 0x5f
        /*007a*/ 	.short	0x0101


	//----- nvinfo : EIATTR_INT_WARP_WIDE_INSTR_OFFSETS
	.align		4
        /*007c*/ 	.byte	0x04, 0x31
        /*007e*/ 	.short	(.L_29 - .L_28)


	//   ....[0]....
.L_28:
        /*0080*/ 	.word	0x000004e0


	//   ....[1]....
        /*0084*/ 	.word	0x00000500


	//   ....[2]....
        /*0088*/ 	.word	0x000006a0


	//----- nvinfo : EIATTR_COOP_GROUP_MASK_REGIDS
	.align		4
.L_29:
        /*008c*/ 	.byte	0x04, 0x29
        /*008e*/ 	.short	(.L_31 - .L_30)


	//   ....[0]....
.L_30:
        /*0090*/ 	.word	0xffffffff


	//   ....[1]....
        /*0094*/ 	.word	0xffffffff


	//   ....[2]....
        /*0098*/ 	.word	0xffffffff


	//   ....[3]....
        /*009c*/ 	.word	0xffffffff


	//   ....[4]....
        /*00a0*/ 	.word	0xffffffff


	//   ....[5]....
        /*00a4*/ 	.word	0xffffffff


	//----- nvinfo : EIATTR_COOP_GROUP_INSTR_OFFSETS
	.align		4
.L_31:
        /*00a8*/ 	.byte	0x04, 0x28
        /*00aa*/ 	.short	(.L_33 - .L_32)


	//   ....[0]....
.L_32:
        /*00ac*/ 	.word	0x00000070


	//   ....[1]....
        /*00b0*/ 	.word	0x00000080


	//   ....[2]....
        /*00b4*/ 	.word	0x00000140


	//   ....[3]....
        /*00b8*/ 	.word	0x00000340


	//   ....[4]....
        /*00bc*/ 	.word	0x00000860


	//   ....[5]....
        /*00c0*/ 	.word	0x00001310


	//----- nvinfo : EIATTR_REG_RECONFIG
	.align		4
.L_33:
        /*00c4*/ 	.byte	0x01, 0x54
	.zero		2


	//----- nvinfo : EIATTR_SYSCALL_OFFSETS
	.align		4
        /*00c8*/ 	.byte	0x04, 0x46
        /*00ca*/ 	.short	(.L_35 - .L_34)


	//   ....[0]....
.L_34:
        /*00cc*/ 	.word	0x000014c0


	//----- nvinfo : EIATTR_MBARRIER_INSTR_OFFSETS
	.align		4
.L_35:
        /*00d0*/ 	.byte	0x04, 0x39
        /*00d2*/ 	.short	(.L_37 - .L_36)


	//   ....[0]....
.L_36:
        /*00d4*/ 	.word	0x00000240
        /*00d8*/ 	.word	0x000000ff
        /*00dc*/ 	.word	0x00000000
        /*00e0*/ 	.short	0x0100
        /*00e2*/ 	.byte	0x08
	.zero		1


	//   ....[1]....
        /*00e4*/ 	.word	0x00000250
        /*00e8*/ 	.word	0x000000ff
        /*00ec*/ 	.word	0x00000038
        /*00f0*/ 	.short	0x0100
        /*00f2*/ 	.byte	0x08
	.zero		1


	//   ....[2]....
        /*00f4*/ 	.word	0x00000260
        /*00f8*/ 	.word	0x000000ff
        /*00fc*/ 	.word	0x00000008
        /*0100*/ 	.short	0x0100
        /*0102*/ 	.byte	0x08
	.zero		1


	//   ....[3]....
        /*0104*/ 	.word	0x00000270
        /*0108*/ 	.word	0x000000ff
        /*010c*/ 	.word	0x00000040
        /*0110*/ 	.short	0x0100
        /*0112*/ 	.byte	0x08
	.zero		1


	//   ....[4]....
        /*0114*/ 	.word	0x00000280
        /*0118*/ 	.word	0x000000ff
        /*011c*/ 	.word	0x00000010
        /*0120*/ 	.short	0x0100
        /*0122*/ 	.byte	0x08
	.zero		1


	//   ....[5]....
        /*0124*/ 	.word	0x00000290
        /*0128*/ 	.word	0x000000ff
        /*012c*/ 	.word	0x00000048
        /*0130*/ 	.short	0x0100
        /*0132*/ 	.byte	0x08
	.zero		1


	//   ....[6]....
        /*0134*/ 	.word	0x000002a0
        /*0138*/ 	.word	0x000000ff
        /*013c*/ 	.word	0x00000018
        /*0140*/ 	.short	0x0100
        /*0142*/ 	.byte	0x08
	.zero		1


	//   ....[7]....
        /*0144*/ 	.word	0x000002b0
        /*0148*/ 	.word	0x000000ff
        /*014c*/ 	.word	0x00000050
        /*0150*/ 	.short	0x0100
        /*0152*/ 	.byte	0x08
	.zero		1


	//   ....[8]....
        /*0154*/ 	.word	0x000002c0
        /*0158*/ 	.word	0x000000ff
        /*015c*/ 	.word	0x00000020
        /*0160*/ 	.short	0x0100
        /*0162*/ 	.byte	0x08
	.zero		1


	//   ....[9]....
        /*0164*/ 	.word	0x000002d0
        /*0168*/ 	.word	0x000000ff
        /*016c*/ 	.word	0x00000058
        /*0170*/ 	.short	0x0100
        /*0172*/ 	.byte	0x08
	.zero		1


	//   ....[10]....
        /*0174*/ 	.word	0x000002e0
        /*0178*/ 	.word	0x000000ff
        /*017c*/ 	.word	0x00000028
        /*0180*/ 	.short	0x0100
        /*0182*/ 	.byte	0x08
	.zero		1


	//   ....[11]....
        /*0184*/ 	.word	0x000002f0
        /*0188*/ 	.word	0x000000ff
        /*018c*/ 	.word	0x00000060
        /*0190*/ 	.short	0x0100
        /*0192*/ 	.byte	0x08
	.zero		1


	//   ....[12]....
        /*0194*/ 	.word	0x00000300
        /*0198*/ 	.word	0x000000ff
        /*019c*/ 	.word	0x00000030
        /*01a0*/ 	.short	0x0100
        /*01a2*/ 	.byte	0x08
	.zero		1


	//   ....[13]....
        /*01a4*/ 	.word	0x00000310
        /*01a8*/ 	.word	0x000000ff
        /*01ac*/ 	.word	0x00000068
        /*01b0*/ 	.short	0x0100
        /*01b2*/ 	.byte	0x08
	.zero		1


	//   ....[14]....
        /*01b4*/ 	.word	0x00000740
        /*01b8*/ 	.word	0x000000ff
        /*01bc*/ 	.word	0x00000080
        /*01c0*/ 	.short	0x0100
        /*01c2*/ 	.byte	0x06
	.zero		1


	//   ....[15]....
        /*01c4*/ 	.word	0x000007e0
        /*01c8*/ 	.word	0x000000ff
        /*01cc*/ 	.word	0x00000088
        /*01d0*/ 	.short	0x0100
        /*01d2*/ 	.byte	0x06
	.zero		1


	//   ....[16]....
        /*01d4*/ 	.word	0x00001540
        /*01d8*/ 	.word	0x00000003
        /*01dc*/ 	.word	0x00000000
        /*01e0*/ 	.short	0x010a
        /*01e2*/ 	.byte	0x3f
	.zero		1


	//   ....[17]....
        /*01e4*/ 	.word	0x00001580
        /*01e8*/ 	.word	0x00000003
        /*01ec*/ 	.word	0x00000000
        /*01f0*/ 	.short	0x010a
        /*01f2*/ 	.byte	0x3f
	.zero		1


	//   ....[18]....
        /*01f4*/ 	.word	0x00002660
        /*01f8*/ 	.word	0x000000ff
        /*01fc*/ 	.word	0x00000000
        /*0200*/ 	.short	0x010a
        /*0202*/ 	.byte	0x07
	.zero		1


	//   ....[19]....
        /*0204*/ 	.word	0x000026a0
        /*0208*/ 	.word	0x000000ff
        /*020c*/ 	.word	0x00000000
        /*0210*/ 	.short	0x010a
        /*0212*/ 	.byte	0x07
	.zero		1


	//   ....[20]....
        /*0214*/ 	.word	0x00003680
        /*0218*/ 	.word	0x00000005
        /*021c*/ 	.word	0x00000000
        /*0220*/ 	.short	0x0101
        /*0222*/ 	.byte	0x3f
	.zero		1


	//   ....[21]....
        /*0224*/ 	.word	0x00003890
        /*0228*/ 	.word	0x00000003
        /*022c*/ 	.word	0x00000000
        /*0230*/ 	.short	0x0101
        /*0232*/ 	.byte	0x3f
	.zero		1


	//   ....[22]....
        /*0234*/ 	.word	0x0000f940
        /*0238*/ 	.word	0x0000000f
        /*023c*/ 	.word	0x00000038
        /*0240*/ 	.short	0x010a
        /*0242*/ 	.byte	0x3f
	.zero		1


	//   ....[23]....
        /*0244*/ 	.word	0x0000fd50
        /*0248*/ 	.word	0x00000004
        /*024c*/ 	.word	0x00000088
        /*0250*/ 	.short	0x0101
        /*0252*/ 	.byte	0x3f
	.zero		1


	//   ....[24]....
        /*0254*/ 	.word	0x00010460
        /*0258*/ 	.word	0x00000007
        /*025c*/ 	.word	0x00000000
        /*0260*/ 	.short	0x010a
        /*0262*/ 	.byte	0x3f
	.zero		1


	//   ....[25]....
        /*0264*/ 	.word	0x000104e0
        /*0268*/ 	.word	0x00000009
        /*026c*/ 	.word	0x00000000
        /*0270*/ 	.short	0x010a
        /*0272*/ 	.byte	0x3f
	.zero		1


	//   ....[26]....
        /*0274*/ 	.word	0x00010570
        /*0278*/ 	.word	0x00000006
        /*027c*/ 	.word	0x00000000
        /*0280*/ 	.short	0x010a
        /*0282*/ 	.byte	0x3f
	.zero		1


	//   ....[27]....
        /*0284*/ 	.word	0x00010600
        /*0288*/ 	.word	0x00000009
        /*028c*/ 	.word	0x00000000
        /*0290*/ 	.short	0x010a
        /*0292*/ 	.byte	0x3f
	.zero		1


	//   ....[28]....
        /*0294*/ 	.word	0x00010690
        /*0298*/ 	.word	0x00000006
        /*029c*/ 	.word	0x00000000
        /*02a0*/ 	.short	0x010a
        /*02a2*/ 	.byte	0x3f
	.zero		1


	//   ....[29]....
        /*02a4*/ 	.word	0x00010720
        /*02a8*/ 	.word	0x00000009
        /*02ac*/ 	.word	0x00000000
        /*02b0*/ 	.short	0x010a
        /*02b2*/ 	.byte	0x3f
	.zero		1


	//   ....[30]....
        /*02b4*/ 	.word	0x000107b0
        /*02b8*/ 	.word	0x00000003
        /*02bc*/ 	.word	0x00000000
        /*02c0*/ 	.short	0x010a
        /*02c2*/ 	.byte	0x3f
	.zero		1


	//   ....[31]....
        /*02c4*/ 	.word	0x00010810
        /*02c8*/ 	.word	0x00000003
        /*02cc*/ 	.word	0x00000000
        /*02d0*/ 	.short	0x010a
        /*02d2*/ 	.byte	0x3f
	.zero		1


	//   ....[32]....
        /*02d4*/ 	.word	0x00010870
        /*02d8*/ 	.word	0x00000006
        /*02dc*/ 	.word	0x00000000
        /*02e0*/ 	.short	0x010a
        /*02e2*/ 	.byte	0x3f
	.zero		1


	//   ....[33]....
        /*02e4*/ 	.word	0x00010940
        /*02e8*/ 	.word	0x0000000f
        /*02ec*/ 	.word	0x00000038
        /*02f0*/ 	.short	0x010a
        /*02f2*/ 	.byte	0x3f
	.zero		1


	//   ....[34]....
        /*02f4*/ 	.word	0x00010a10
        /*02f8*/ 	.word	0x00000007
        /*02fc*/ 	.word	0x00000000
        /*0300*/ 	.short	0x010a
        /*0302*/ 	.byte	0x3f
	.zero		1


	//   ....[35]....
        /*0304*/ 	.word	0x00010a60
        /*0308*/ 	.word	0x00000009
        /*030c*/ 	.word	0x00000000
        /*0310*/ 	.short	0x010a
        /*0312*/ 	.byte	0x3f
	.zero		1


	//   ....[36]....
        /*0314*/ 	.word	0x00010ab0
        /*0318*/ 	.word	0x00000006
        /*031c*/ 	.word	0x00000000
        /*0320*/ 	.short	0x010a
        /*0322*/ 	.byte	0x3f
	.zero		1


	//   ....[37]....
        /*0324*/ 	.word	0x00010b00
        /*0328*/ 	.word	0x00000009
        /*032c*/ 	.word	0x00000000
        /*0330*/ 	.short	0x010a
        /*0332*/ 	.byte	0x3f
	.zero		1


	//   ....[38]....
        /*0334*/ 	.word	0x00010b50
        /*0338*/ 	.word	0x00000006
        /*033c*/ 	.word	0x00000000
        /*0340*/ 	.short	0x010a
        /*0342*/ 	.byte	0x3f
	.zero		1


	//   ....[39]....
        /*0344*/ 	.word	0x00010ba0
        /*0348*/ 	.word	0x00000009
        /*034c*/ 	.word	0x00000000
        /*0350*/ 	.short	0x010a
        /*0352*/ 	.byte	0x3f
	.zero		1


	//----- nvinfo : EIATTR_NUM_MBARRIERS
	.align		4
.L_37:
        /*0354*/ 	.byte	0x03, 0x38
        /*0356*/ 	.short	0x0010


	//----- nvinfo : EIATTR_EXIT_INSTR_OFFSETS
	.align		4
        /*0358*/ 	.byte	0x04, 0x1c
        /*035a*/ 	.short	(.L_39 - .L_38)


	//   ....[0]....
.L_38:
        /*035c*/ 	.word	0x000009b0


	//   ....[1]....
        /*0360*/ 	.word	0x00001220


	//   ....[2]....
        /*0364*/ 	.word	0x0000f040


	//   ....[3]....
        /*0368*/ 	.word	0x0000f5d0


	//   ....[4]....
        /*036c*/ 	.word	0x00010800


	//----- nvinfo : EIATTR_MAX_THREADS
	.align		4
.L_39:
        /*0370*/ 	.byte	0x04, 0x05
        /*0372*/ 	.short	(.L_41 - .L_40)
.L_40:
        /*0374*/ 	.word	0x00000180
        /*0378*/ 	.word	0x00000001
        /*037c*/ 	.word	0x00000001


	//----- nvinfo : EIATTR_CRS_STACK_SIZE
	.align		4
.L_41:
        /*0380*/ 	.byte	0x04, 0x1e
        /*0382*/ 	.short	(.L_43 - .L_42)
.L_42:
        /*0384*/ 	.word	0x00000000


	//----- nvinfo : EIATTR_CBANK_PARAM_SIZE
	.align		4
.L_43:
        /*0388*/ 	.byte	0x03, 0x19
        /*038a*/ 	.short	0x0470


	//----- nvinfo : EIATTR_PARAM_CBANK
	.align		4
        /*038c*/ 	.byte	0x04, 0x0a
        /*038e*/ 	.short	(.L_45 - .L_44)
	.align		4
.L_44:
        /*0390*/ 	.word	index@(.nv.constant0._ZN7cutlass13device_kernelINS_4gemm6kernel13GemmUniversalIN4cute5tupleIJiiiiEEENS1_10collective13CollectiveMmaINS1_34MainloopSm90TmaGmmaWarpSpecializedILi7ENS5_IJNS4_1CILi2EEENSA_ILi1EEESC_EEENS1_35KernelTmaWarpSpecializedCooperativeEEENS5_IJNSA_ILi384EEENSA_ILi112EEENSA_ILi32EEEEEENS_6half_tENS5_IJlSC_lEEESK_SL_NS4_8TiledMMAINS4_8MMA_AtomIJNS4_4SM904GMMA25MMA_64x16x16_F32F16F16_SSILNSP_5MajorE0ELSR_0ELNSP_7ScaleInE1ELSS_1EEEEEENS4_6LayoutISD_NS5_IJSC_NSA_ILi0EEESW_EEEEENS5_IJNS4_10UnderscoreESZ_SZ_EEEEENS4_13SM90_TMA_LOADENS4_14ComposedLayoutINS4_7SwizzleILi2ELi4ELi3EEENS4_18smem_ptr_flag_bitsILi16EEENSV_INS5_IJNSA_ILi8EEESI_EEENS5_IJSI_SC_EEEEEEEvNS4_8identityENS4_23SM90_TMA_LOAD_MULTICASTES1C_vS1D_EENS_8epilogue10collective6detail29Sm90TmaWarpSpecializedAdapterINS1H_15DefaultEpilogueISK_SL_SL_NS1G_6thread17LinearCombinationISK_Li1EffLNS1L_9ScaleType4KindE0ELNS_15FloatRoundStyleE2ESK_EENS1_15EpilogueDefaultEEEEEvvEEEEvNT_6ParamsE)
        /*0394*/ 	.short	0x0210
        /*0396*/ 	.short	0x0470


	//----- nvinfo : EIATTR_SW_WAR
	.align		4
.L_45:
        /*0398*/ 	.byte	0x04, 0x36
        /*039a*/ 	.short	(.L_47 - .L_46)
.L_46:
        /*039c*/ 	.word	0x00000008
.L_47:


//--------------------- .nv.callgraph             --------------------------
	.section	.nv.callgraph,"",@"SHT_CUDA_CALLGRAPH"
	.align	4
	.sectionentsize	8
	.align		4
        /*0000*/ 	.word	0x00000000
	.align		4
        /*0004*/ 	.word	0xffffffff
	.align		4
        /*0008*/ 	.word	index@(_ZN7cutlass13device_kernelINS_4gemm6kernel13GemmUniversalIN4cute5tupleIJiiiiEEENS1_10collective13CollectiveMmaINS1_34MainloopSm90TmaGmmaWarpSpecializedILi7ENS5_IJNS4_1CILi2EEENSA_ILi1EEESC_EEENS1_35KernelTmaWarpSpecializedCooperativeEEENS5_IJNSA_ILi384EEENSA_ILi112EEENSA_ILi32EEEEEENS_6half_tENS5_IJlSC_lEEESK_SL_NS4_8TiledMMAINS4_8MMA_AtomIJNS4_4SM904GMMA25MMA_64x16x16_F32F16F16_SSILNSP_5MajorE0ELSR_0ELNSP_7ScaleInE1ELSS_1EEEEEENS4_6LayoutISD_NS5_IJSC_NSA_ILi0EEESW_EEEEENS5_IJNS4_10UnderscoreESZ_SZ_EEEEENS4_13SM90_TMA_LOADENS4_14ComposedLayoutINS4_7SwizzleILi2ELi4ELi3EEENS4_18smem_ptr_flag_bitsILi16EEENSV_INS5_IJNSA_ILi8EEESI_EEENS5_IJSI_SC_EEEEEEEvNS4_8identityENS4_23SM90_TMA_LOAD_MULTICASTES1C_vS1D_EENS_8epilogue10collective6detail29Sm90TmaWarpSpecializedAdapterINS1H_15DefaultEpilogueISK_SL_SL_NS1G_6thread17LinearCombinationISK_Li1EffLNS1L_9ScaleType4KindE0ELNS_15FloatRoundStyleE2ESK_EENS1_15EpilogueDefaultEEEEEvvEEEEvNT_6ParamsE)
	.align		4
        /*000c*/ 	.word	index@(__assertfail)
	.align		4
        /*0010*/ 	.word	0x00000000
	.align		4
        /*0014*/ 	.word	0xfffffffe
	.align		4
        /*0018*/ 	.word	0x00000000
	.align		4
        /*001c*/ 	.word	0xfffffffd
	.align		4
        /*0020*/ 	.word	0x00000000
	.align		4
        /*0024*/ 	.word	0xfffffffc


//--------------------- .nv.constant4             --------------------------
	.section	.nv.constant4,"a",@progbits
	.align	8
	.align		8
.nv.constant4:
        /*0000*/ 	.dword	__assertfail
	.align		8
        /*0008*/ 	.dword	__unnamed_1
	.align		8
        /*0010*/ 	.dword	_ZN39_INTERNAL_cb40ed89_4_k_cu_0ba310c9_74034cuda3std3__45__cpo5beginE
	.align		8
        /*0018*/ 	.dword	_ZN39_INTERNAL_cb40ed89_4_k_cu_0ba310c9_74034cuda3std3__45__cpo3endE
	.align		8
        /*0020*/ 	.dword	_ZN39_INTERNAL_cb40ed89_4_k_cu_0ba310c9_74034cuda3std3__45__cpo6cbeginE
	.align		8
        /*0028*/ 	.dword	_ZN39_INTERNAL_cb40ed89_4_k_cu_0ba310c9_74034cuda3std3__45__cpo4cendE
	.align		8
        /*0030*/ 	.dword	_ZN39_INTERNAL_cb40ed89_4_k_cu_0ba310c9_74034cuda3std3__441_GLOBAL__N__cb40ed89_4_k_cu_0ba310c9_74036ignoreE
	.align		8
        /*0038*/ 	.dword	_ZN39_INTERNAL_cb40ed89_4_k_cu_0ba310c9_74034cuda3std3__419piecewise_constructE
	.align		8
        /*0040*/ 	.dword	_ZN39_INTERNAL_cb40ed89_4_k_cu_0ba310c9_74034cuda3std3__48in_placeE
	.align		8
        /*0048*/ 	.dword	_ZN39_INTERNAL_cb40ed89_4_k_cu_0ba310c9_74034cuda3std6ranges3__45__cpo4swapE
	.align		8
        /*0050*/ 	.dword	_ZN39_INTERNAL_cb40ed89_4_k_cu_0ba310c9_74034cuda3std6ranges3__45__cpo9iter_moveE
	.align		8
        /*0058*/ 	.dword	_ZN39_INTERNAL_cb40ed89_4_k_cu_0ba310c9_74034cute7productE
	.align		8
        /*0060*/ 	.dword	_ZN39_INTERNAL_cb40ed89_4_k_cu_0ba310c9_74034cute1_E
	.align		8
        /*0068*/ 	.dword	$str$22
	.align		8
        /*0070*/ 	.dword	$str$23


//--------------------- .text._ZN7cutlass13device_kernelINS_4gemm6kernel13GemmUniversalIN4cute5tupleIJiiiiEEENS1_10collective13CollectiveMmaINS1_34MainloopSm90TmaGmmaWarpSpecializedILi7ENS5_IJNS4_1CILi2EEENSA_ILi1EEESC_EEENS1_35KernelTmaWarpSpecializedCooperativeEEENS5_IJNSA_ILi384EEENSA_ILi112EEENSA_ILi32EEEEEENS_6half_tENS5_IJlSC_lEEESK_SL_NS4_8TiledMMAINS4_8MMA_AtomIJNS4_4SM904GMMA25MMA_64x16x16_F32F16F16_SSILNSP_5MajorE0ELSR_0ELNSP_7ScaleInE1ELSS_1EEEEEENS4_6LayoutISD_NS5_IJSC_NSA_ILi0EEESW_EEEEENS5_IJNS4_10UnderscoreESZ_SZ_EEEEENS4_13SM90_TMA_LOADENS4_14ComposedLayoutINS4_7SwizzleILi2ELi4ELi3EEENS4_18smem_ptr_flag_bitsILi16EEENSV_INS5_IJNSA_ILi8EEESI_EEENS5_IJSI_SC_EEEEEEEvNS4_8identityENS4_23SM90_TMA_LOAD_MULTICASTES1C_vS1D_EENS_8epilogue10collective6detail29Sm90TmaWarpSpecializedAdapterINS1H_15DefaultEpilogueISK_SL_SL_NS1G_6thread17LinearCombinationISK_Li1EffLNS1L_9ScaleType4KindE0ELNS_15FloatRoundStyleE2ESK_EENS1_15EpilogueDefaultEEEEEvvEEEEvNT_6ParamsE --------------------------
	.section	.text._ZN7cutlass13device_kernelINS_4gemm6kernel13GemmUniversalIN4cute5tupleIJiiiiEEENS1_10collective13CollectiveMmaINS1_34MainloopSm90TmaGmmaWarpSpecializedILi7ENS5_IJNS4_1CILi2EEENSA_ILi1EEESC_EEENS1_35KernelTmaWarpSpecializedCooperativeEEENS5_IJNSA_ILi384EEENSA_ILi112EEENSA_ILi32EEEEEENS_6half_tENS5_IJlSC_lEEESK_SL_NS4_8TiledMMAINS4_8MMA_AtomIJNS4_4SM904GMMA25MMA_64x16x16_F32F16F16_SSILNSP_5MajorE0ELSR_0ELNSP_7ScaleInE1ELSS_1EEEEEENS4_6LayoutISD_NS5_IJSC_NSA_ILi0EEESW_EEEEENS5_IJNS4_10UnderscoreESZ_SZ_EEEEENS4_13SM90_TMA_LOADENS4_14ComposedLayoutINS4_7SwizzleILi2ELi4ELi3EEENS4_18smem_ptr_flag_bitsILi16EEENSV_INS5_IJNSA_ILi8EEESI_EEENS5_IJSI_SC_EEEEEEEvNS4_8identityENS4_23SM90_TMA_LOAD_MULTICASTES1C_vS1D_EENS_8epilogue10collective6detail29Sm90TmaWarpSpecializedAdapterINS1H_15DefaultEpilogueISK_SL_SL_NS1G_6thread17LinearCombinationISK_Li1EffLNS1L_9ScaleType4KindE0ELNS_15FloatRoundStyleE2ESK_EENS1_15EpilogueDefaultEEEEEvvEEEEvNT_6ParamsE,"ax",@progbits
	.align	128
.text._ZN7cutlass13device_kernelINS_4gemm6kernel13GemmUniversalIN4cute5tupleIJiiiiEEENS1_10collective13CollectiveMmaINS1_34MainloopSm90TmaGmmaWarpSpecializedILi7ENS5_IJNS4_1CILi2EEENSA_ILi1EEESC_EEENS1_35KernelTmaWarpSpecializedCooperativeEEENS5_IJNSA_ILi384EEENSA_ILi112EEENSA_ILi32EEEEEENS_6half_tENS5_IJlSC_lEEESK_SL_NS4_8TiledMMAINS4_8MMA_AtomIJNS4_4SM904GMMA25MMA_64x16x16_F32F16F16_SSILNSP_5MajorE0ELSR_0ELNSP_7ScaleInE1ELSS_1EEEEEENS4_6LayoutISD_NS5_IJSC_NSA_ILi0EEESW_EEEEENS5_IJNS4_10UnderscoreESZ_SZ_EEEEENS4_13SM90_TMA_LOADENS4_14ComposedLayoutINS4_7SwizzleILi2ELi4ELi3EEENS4_18smem_ptr_flag_bitsILi16EEENSV_INS5_IJNSA_ILi8EEESI_EEENS5_IJSI_SC_EEEEEEEvNS4_8identityENS4_23SM90_TMA_LOAD_MULTICASTES1C_vS1D_EENS_8epilogue10collective6detail29Sm90TmaWarpSpecializedAdapterINS1H_15DefaultEpilogueISK_SL_SL_NS1G_6thread17LinearCombinationISK_Li1EffLNS1L_9ScaleType4KindE0ELNS_15FloatRoundStyleE2ESK_EENS1_15EpilogueDefaultEEEEEvvEEEEvNT_6ParamsE:
        .type           _ZN7cutlass13device_kernelINS_4gemm6kernel13GemmUniversalIN4cute5tupleIJiiiiEEENS1_10collective13CollectiveMmaINS1_34MainloopSm90TmaGmmaWarpSpecializedILi7ENS5_IJNS4_1CILi2EEENSA_ILi1EEESC_EEENS1_35KernelTmaWarpSpecializedCooperativeEEENS5_IJNSA_ILi384EEENSA_ILi112EEENSA_ILi32EEEEEENS_6half_tENS5_IJlSC_lEEESK_SL_NS4_8TiledMMAINS4_8MMA_AtomIJNS4_4SM904GMMA25MMA_64x16x16_F32F16F16_SSILNSP_5MajorE0ELSR_0ELNSP_7ScaleInE1ELSS_1EEEEEENS4_6LayoutISD_NS5_IJSC_NSA_ILi0EEESW_EEEEENS5_IJNS4_10UnderscoreESZ_SZ_EEEEENS4_13SM90_TMA_LOADENS4_14ComposedLayoutINS4_7SwizzleILi2ELi4ELi3EEENS4_18smem_ptr_flag_bitsILi16EEENSV_INS5_IJNSA_ILi8EEESI_EEENS5_IJSI_SC_EEEEEEEvNS4_8identityENS4_23SM90_TMA_LOAD_MULTICASTES1C_vS1D_EENS_8epilogue10collective6detail29Sm90TmaWarpSpecializedAdapterINS1H_15DefaultEpilogueISK_SL_SL_NS1G_6thread17LinearCombinationISK_Li1EffLNS1L_9ScaleType4KindE0ELNS_15FloatRoundStyleE2ESK_EENS1_15EpilogueDefaultEEEEEvvEEEEvNT_6ParamsE,@function
        .size           _ZN7cutlass13device_kernelINS_4gemm6kernel13GemmUniversalIN4cute5tupleIJiiiiEEENS1_10collective13CollectiveMmaINS1_34MainloopSm90TmaGmmaWarpSpecializedILi7ENS5_IJNS4_1CILi2EEENSA_ILi1EEESC_EEENS1_35KernelTmaWarpSpecializedCooperativeEEENS5_IJNSA_ILi384EEENSA_ILi112EEENSA_ILi32EEEEEENS_6half_tENS5_IJlSC_lEEESK_SL_NS4_8TiledMMAINS4_8MMA_AtomIJNS4_4SM904GMMA25MMA_64x16x16_F32F16F16_SSILNSP_5MajorE0ELSR_0ELNSP_7ScaleInE1ELSS_1EEEEEENS4_6LayoutISD_NS5_IJSC_NSA_ILi0EEESW_EEEEENS5_IJNS4_10UnderscoreESZ_SZ_EEEEENS4_13SM90_TMA_LOADENS4_14ComposedLayoutINS4_7SwizzleILi2ELi4ELi3EEENS4_18smem_ptr_flag_bitsILi16EEENSV_INS5_IJNSA_ILi8EEESI_EEENS5_IJSI_SC_EEEEEEEvNS4_8identityENS4_23SM90_TMA_LOAD_MULTICASTES1C_vS1D_EENS_8epilogue10collective6detail29Sm90TmaWarpSpecializedAdapterINS1H_15DefaultEpilogueISK_SL_SL_NS1G_6thread17LinearCombinationISK_Li1EffLNS1L_9ScaleType4KindE0ELNS_15FloatRoundStyleE2ESK_EENS1_15EpilogueDefaultEEEEEvvEEEEvNT_6ParamsE,(.L_x_407 - _ZN7cutlass13device_kernelINS_4gemm6kernel13GemmUniversalIN4cute5tupleIJiiiiEEENS1_10collective13CollectiveMmaINS1_34MainloopSm90TmaGmmaWarpSpecializedILi7ENS5_IJNS4_1CILi2EEENSA_ILi1EEESC_EEENS1_35KernelTmaWarpSpecializedCooperativeEEENS5_IJNSA_ILi384EEENSA_ILi112EEENSA_ILi32EEEEEENS_6half_tENS5_IJlSC_lEEESK_SL_NS4_8TiledMMAINS4_8MMA_AtomIJNS4_4SM904GMMA25MMA_64x16x16_F32F16F16_SSILNSP_5MajorE0ELSR_0ELNSP_7ScaleInE1ELSS_1EEEEEENS4_6LayoutISD_NS5_IJSC_NSA_ILi0EEESW_EEEEENS5_IJNS4_10UnderscoreESZ_SZ_EEEEENS4_13SM90_TMA_LOADENS4_14ComposedLayoutINS4_7SwizzleILi2ELi4ELi3EEENS4_18smem_ptr_flag_bitsILi16EEENSV_INS5_IJNSA_ILi8EEESI_EEENS5_IJSI_SC_EEEEEEEvNS4_8identityENS4_23SM90_TMA_LOAD_MULTICASTES1C_vS1D_EENS_8epilogue10collective6detail29Sm90TmaWarpSpecializedAdapterINS1H_15DefaultEpilogueISK_SL_SL_NS1G_6thread17LinearCombinationISK_Li1EffLNS1L_9ScaleType4KindE0ELNS_15FloatRoundStyleE2ESK_EENS1_15EpilogueDefaultEEEEEvvEEEEvNT_6ParamsE)
        .other          _ZN7cutlass13device_kernelINS_4gemm6kernel13GemmUniversalIN4cute5tupleIJiiiiEEENS1_10collective13CollectiveMmaINS1_34MainloopSm90TmaGmmaWarpSpecializedILi7ENS5_IJNS4_1CILi2EEENSA_ILi1EEESC_EEENS1_35KernelTmaWarpSpecializedCooperativeEEENS5_IJNSA_ILi384EEENSA_ILi112EEENSA_ILi32EEEEEENS_6half_tENS5_IJlSC_lEEESK_SL_NS4_8TiledMMAINS4_8MMA_AtomIJNS4_4SM904GMMA25MMA_64x16x16_F32F16F16_SSILNSP_5MajorE0ELSR_0ELNSP_7ScaleInE1ELSS_1EEEEEENS4_6LayoutISD_NS5_IJSC_NSA_ILi0EEESW_EEEEENS5_IJNS4_10UnderscoreESZ_SZ_EEEEENS4_13SM90_TMA_LOADENS4_14ComposedLayoutINS4_7SwizzleILi2ELi4ELi3EEENS4_18smem_ptr_flag_bitsILi16EEENSV_INS5_IJNSA_ILi8EEESI_EEENS5_IJSI_SC_EEEEEEEvNS4_8identityENS4_23SM90_TMA_LOAD_MULTICASTES1C_vS1D_EENS_8epilogue10collective6detail29Sm90TmaWarpSpecializedAdapterINS1H_15DefaultEpilogueISK_SL_SL_NS1G_6thread17LinearCombinationISK_Li1EffLNS1L_9ScaleType4KindE0ELNS_15FloatRoundStyleE2ESK_EENS1_15EpilogueDefaultEEEEEvvEEEEvNT_6ParamsE,@"STO_CUDA_ENTRY STV_DEFAULT"
_ZN7cutlass13device_kernelINS_4gemm6kernel13GemmUniversalIN4cute5tupleIJiiiiEEENS1_10collective13CollectiveMmaINS1_34MainloopSm90TmaGmmaWarpSpecializedILi7ENS5_IJNS4_1CILi2EEENSA_ILi1EEESC_EEENS1_35KernelTmaWarpSpecializedCooperativeEEENS5_IJNSA_ILi384EEENSA_ILi112EEENSA_ILi32EEEEEENS_6half_tENS5_IJlSC_lEEESK_SL_NS4_8TiledMMAINS4_8MMA_AtomIJNS4_4SM904GMMA25MMA_64x16x16_F32F16F16_SSILNSP_5MajorE0ELSR_0ELNSP_7ScaleInE1ELSS_1EEEEEENS4_6LayoutISD_NS5_IJSC_NSA_ILi0EEESW_EEEEENS5_IJNS4_10UnderscoreESZ_SZ_EEEEENS4_13SM90_TMA_LOADENS4_14ComposedLayoutINS4_7SwizzleILi2ELi4ELi3EEENS4_18smem_ptr_flag_bitsILi16EEENSV_INS5_IJNSA_ILi8EEESI_EEENS5_IJSI_SC_EEEEEEEvNS4_8identityENS4_23SM90_TMA_LOAD_MULTICASTES1C_vS1D_EENS_8epilogue10collective6detail29Sm90TmaWarpSpecializedAdapterINS1H_15DefaultEpilogueISK_SL_SL_NS1G_6thread17LinearCombinationISK_Li1EffLNS1L_9ScaleType4KindE0ELNS_15FloatRoundStyleE2ESK_EENS1_15EpilogueDefaultEEEEEvvEEEEvNT_6ParamsE:
[----:B------:R-:W0:Y:S02]  /*0000*/  LDC R1, c[0x0][0x28] ;  /* 0x00000a00ff017b82 */ /* 0x000e240000000800 */
[----:B0-----:R-:W-:Y:S01]  /*0010*/  VIADD R1, R1, 0xfffffff8 ;  /* 0xfffffff801017836 */ /* 0x001fe20000000000 */
[----:B------:R-:W0:Y:S01]  /*0020*/  S2R R6, SR_TID.X ;  /* 0x0000000000067919 */ /* 0x000e220000002100 */
[----:B------:R-:W-:Y:S01]  /*0030*/  ELECT P0, URZ, PT ;  /* 0x00000000003f782f */ /* 0x000fe20003800000 */
[----:B------:R-:W-:Y:S01]  /*0040*/  BSSY B0, `(.L_x_0) ;  /* 0x000000f000007945 */ /* 0x000fe20003800000 */
[--C-:B0-----:R-:W-:Y:S02]  /*0050*/  SHF.R.U32.HI R0, RZ, 0x5, R6.reuse ;  /* 0x00000005ff007819 */ /* 0x101fe40000011606 */
[----:B------:R-:W-:-:S03]  /*0060*/  SHF.R.U32.HI R3, RZ, 0x7, R6 ;  /* 0x00000007ff037819 */ /* 0x000fc60000011606 */
[----:B------:R-:W0:Y:S04]  /*0070*/  SHFL.IDX PT, R2, R0, RZ, 0x1f ;  /* 0x00001fff00027589 */ /* 0x000e2800000e0000 */
[----:B------:R1:W2:Y:S01]  /*0080*/  SHFL.IDX PT, R5, R3, RZ, 0x1f ;  /* 0x00001fff03057589 */ /* 0x0002a200000e0000 */
[----:B0-----:R-:W-:-:S13]  /*0090*/  ISETP.NE.OR P0, PT, R2, RZ, !P0 ;  /* 0x000000ff0200720c */ /* 0x001fda0004705670 */
[----:B-12---:R-:W-:Y:S05]  /*00a0*/  @P0 BRA `(.L_x_1) ;  /* 0x0000000000200947 */ /* 0x006fea0003800000 */
[----:B------:R-:W-:Y:S02]  /*00b0*/  ULDC.64 UR4, c[0x0][0x198] ;  /* 0x0000660000047ab9 */ /* 0x000fe40000000a00 */
[----:B------:R-:W-:Y:S02]  /*00c0*/  UIADD3 UR6, UP0, UR4, 0xf0, URZ ;  /* 0x000000f004067890 */ /* 0x000fe4000ff1e03f */
[----:B------:R-:W-:Y:S02]  /*00d0*/  UIADD3 UR4, UP1, UR4, 0x1f0, URZ ;  /* 0x000001f004047890 */ /* 0x000fe4000ff3e03f */
[----:B------:R-:W-:Y:S02]  /*00e0*/  UIADD3.X UR7, URZ, UR5, URZ, UP0, !UPT ;  /* 0x000000053f077290 */ /* 0x000fe400087fe43f */
[----:B------:R-:W-:-:S07]  /*00f0*/  UIADD3.X UR5, URZ, UR5, URZ, UP1, !UPT ;  /* 0x000000053f057290 */ /* 0x000fce0008ffe43f */
[----:B------:R0:W-:Y:S02]  /*0100*/  UTMACCTL.PF [UR6] ;  /* 0x00000000060079b9 */ /* 0x0001e40008040000 */
[----:B------:R0:W-:Y:S02]  /*0110*/  UTMACCTL.PF [UR4] ;  /* 0x00000000040079b9 */ /* 0x0001e40008040000 */
[----:B0-----:R-:W-:Y:S01]  /*0120*/  NOP ;  /* 0x0000000000007918 */ /* 0x001fe20000000000 */
.L_x_1:
[----:B------:R-:W-:Y:S05]  /*0130*/  BSYNC B0 ;  /* 0x0000000000007941 */ /* 0x000fea0003800000 */
.L_x_0:
[----:B------:R-:W0:Y:S02]  /*0140*/  SHFL.IDX PT, R3, R0, RZ, 0x1f ;  /* 0x00001fff00037589 */ /* 0x000e2400000e0000 */
[----:B0-----:R-:W-:-:S13]  /*0150*/  ISETP.NE.AND P0, PT, R3, RZ, PT ;  /* 0x000000ff0300720c */ /* 0x001fda0003f05270 */
[----:B------:R-:W-:Y:S05]  /*0160*/  @P0 BRA `(.L_x_2) ;  /* 0x0000000000700947 */ /* 0x000fea0003800000 */
[----:B------:R-:W0:Y:S01]  /*0170*/  S2UR UR8, SR_CgaCtaId ;  /* 0x00000000000879c3 */ /* 0x000e220000008800 */
[----:B------:R-:W-:Y:S01]  /*0180*/  UMOV UR4, 0x400 ;  /* 0x0000040000047882 */ /* 0x000fe20000000000 */
[----:B------:R-:W-:Y:S01]  /*0190*/  UMOV UR5, 0x1 ;  /* 0x0000000100057882 */ /* 0x000fe20000000000 */
[----:B------:R-:W-:Y:S01]  /*01a0*/  UMOV UR6, 0x4 ;  /* 0x0000000400067882 */ /* 0x000fe20000000000 */
[----:B------:R-:W-:Y:S01]  /*01b0*/  ELECT P0, URZ, PT ;  /* 0x00000000003f782f */ /* 0x000fe20003800000 */
[----:B------:R-:W-:-:S04]  /*01c0*/  UIADD3 UR6, -UR6, 0x100000, URZ ;  /* 0x0010000006067890 */ /* 0x000fc8000fffe13f */
[----:B------:R-:W-:Y:S02]  /*01d0*/  USHF.L.U32 UR7, UR6, 0xb, URZ ;  /* 0x0000000b06077899 */ /* 0x000fe4000800063f */
[----:B------:R-:W-:Y:S02]  /*01e0*/  USHF.L.U32 UR6, UR6, 0x1, URZ ;  /* 0x0000000106067899 */ /* 0x000fe4000800063f */
[----:B0-----:R-:W-:Y:S02]  /*01f0*/  ULEA UR8, UR8, UR4, 0x18 ;  /* 0x0000000408087291 */ /* 0x001fe4000f8ec03f */
[----:B------:R-:W-:-:S04]  /*0200*/  UIADD3 UR4, -UR5, 0x100000, URZ ;  /* 0x0010000005047890 */ /* 0x000fc8000fffe13f */
[----:B------:R-:W-:Y:S02]  /*0210*/  USHF.L.U32 UR5, UR4, 0xb, URZ ;  /* 0x0000000b04057899 */ /* 0x000fe4000800063f */
[----:B------:R-:W-:Y:S01]  /*0220*/  USHF.L.U32 UR4, UR4, 0x1, URZ ;  /* 0x0000000104047899 */ /* 0x000fe2000800063f */
[----:B------:R-:W0:Y:S11]  /*0230*/  FENCE.VIEW.ASYNC.S ;  /* 0x00000000000073c6 */ /* 0x000e360000000000 */
[----:B0-----:R0:W1:Y:S01]  /*0240*/  SYNCS.EXCH.64 URZ, [UR8], UR4 ;  /* 0x00000004083f75b2 */ /* 0x0010620008000100 */
[----:B------:R0:W2:Y:S01]  /*0250*/  SYNCS.EXCH.64 URZ, [UR8+0x38], UR6 ;  /* 0x00003806083f75b2 */ /* 0x0000a20008000100 */
[----:B------:R0:W3:Y:S01]  /*0260*/  SYNCS.EXCH.64 URZ, [UR8+0x8], UR4 ;  /* 0x00000804083f75b2 */ /* 0x0000e20008000100 */
[----:B------:R0:W4:Y:S01]  /*0270*/  SYNCS.EXCH.64 URZ, [UR8+0x40], UR6 ;  /* 0x00004006083f75b2 */ /* 0x0001220008000100 */
[----:B------:R0:W0:Y:S01]  /*0280*/  SYNCS.EXCH.64 URZ, [UR8+0x10], UR4 ;  /* 0x00001004083f75b2 */ /* 0x0000220008000100 */
        /* <DEDUP_REMOVED lines=9> */
[----:B------:R-:W-:Y:S01]  /*0320*/  NOP ;  /* 0x0000000000007918 */ /* 0x000fe20000000000 */
.L_x_2:
[----:B------:R-:W-:Y:S01]  /*0330*/  SHF.R.S32.HI R4, RZ, 0x1f, R6 ;  /* 0x0000001fff047819 */ /* 0x000fe20000011406 */
[----:B------:R-:W5:Y:S01]  /*0340*/  SHFL.IDX PT, R0, R0, RZ, 0x1f ;  /* 0x00001fff00007589 */ /* 0x000f6200000e0000 */
[----:B0-----:R-:W0:Y:S01]  /*0350*/  S2UR UR8, SR_CTAID.X ;  /* 0x00000000000879c3 */ /* 0x001e220000002500 */
[----:B------:R-:W-:Y:S02]  /*0360*/  ELECT P0, URZ, PT ;  /* 0x00000000003f782f */ /* 0x000fe40003800000 */
[----:B------:R-:W-:Y:S01]  /*0370*/  LEA.HI R4, R4, R6, RZ, 0x7 ;  /* 0x0000000604047211 */ /* 0x000fe200078f38ff */
[----:B------:R-:W-:Y:S01]  /*0380*/  ULDC UR4, c[0x0][0x150] ;  /* 0x0000540000047ab9 */ /* 0x000fe20000000800 */
[----:B------:R-:W-:Y:S01]  /*0390*/  SHF.R.S32.HI R8, RZ, 0x1f, R3 ;  /* 0x0000001fff087819 */ /* 0x000fe20000011403 */
[----:B------:R-:W-:Y:S01]  /*03a0*/  NOP ;  /* 0x0000000000007918 */ /* 0x000fe20000000000 */
[----:B------:R-:W-:Y:S01]  /*03b0*/  LOP3.LUT R4, R4, 0xffffff80, RZ, 0xc0, !PT ;  /* 0xffffff8004047812 */ /* 0x000fe200078ec0ff */
[----:B------:R-:W-:Y:S01]  /*03c0*/  NOP ;  /* 0x0000000000007918 */ /* 0x000fe20000000000 */
[----:B------:R-:W-:Y:S01]  /*03d0*/  LEA.HI R8, R8, R3, RZ, 0x2 ;  /* 0x0000000308087211 */ /* 0x000fe200078f10ff */
[----:B------:R-:W1:Y:S01]  /*03e0*/  LDC R10, c[0x0][0x144] ;  /* 0x00005100ff0a7b82 */ /* 0x000e620000000800 */
[----:B------:R-:W-:Y:S01]  /*03f0*/  ISETP.NE.AND P3, PT, R5, RZ, PT ;  /* 0x000000ff0500720c */ /* 0x000fe20003f65270 */
[----:B------:R-:W-:Y:S01]  /*0400*/  IMAD.IADD R6, R6, 0x1, -R4 ;  /* 0x0000000106067824 */ /* 0x000fe200078e0a04 */
[----:B------:R-:W-:Y:S01]  /*0410*/  LOP3.LUT R8, R8, 0x3ffffffc, RZ, 0xc0, !PT ;  /* 0x3ffffffc08087812 */ /* 0x000fe200078ec0ff */
[----:B------:R-:W2:Y:S03]  /*0420*/  S2R R4, SR_CTAID.Y ;  /* 0x0000000000047919 */ /* 0x000ea60000002600 */
[----:B------:R-:W-:Y:S01]  /*0430*/  SHF.R.S32.HI R7, RZ, 0x1f, R6 ;  /* 0x0000001fff077819 */ /* 0x000fe20000011406 */
[----:B------:R-:W-:Y:S01]  /*0440*/  IMAD.IADD R8, R3, 0x1, -R8 ;  /* 0x0000000103087824 */ /* 0x000fe200078e0a08 */
[----:B------:R-:W3:Y:S02]  /*0450*/  LDC R13, c[0x0][0x140] ;  /* 0x00005000ff0d7b82 */ /* 0x000ee40000000800 */
[----:B------:R-:W-:-:S02]  /*0460*/  LEA.HI R7, R7, R6, RZ, 0x3 ;  /* 0x0000000607077211 */ /* 0x000fc400078f18ff */
[----:B-----5:R-:W-:Y:S02]  /*0470*/  ISETP.NE.OR P0, PT, R0, RZ, !P0 ;  /* 0x000000ff0000720c */ /* 0x020fe40004705670 */
[--C-:B------:R-:W-:Y:S02]  /*0480*/  SHF.R.S32.HI R0, RZ, 0x3, R7.reuse ;  /* 0x00000003ff007819 */ /* 0x100fe40000011407 */
[----:B------:R-:W-:Y:S02]  /*0490*/  SHF.R.S32.HI R7, RZ, 0x1f, R7 ;  /* 0x0000001fff077819 */ /* 0x000fe40000011407 */
[----:B0-----:R-:W-:Y:S02]  /*04a0*/  I2FP.F32.U32 R9, UR8 ;  /* 0x0000000800097c45 */ /* 0x001fe40008201000 */
[----:B------:R-:W-:-:S03]  /*04b0*/  LEA.HI R7, R7, R0, RZ, 0x2 ;  /* 0x0000000007077211 */ /* 0x000fc600078f10ff */
[----:B------:R-:W-:Y:S01]  /*04c0*/  FMUL R9, R9, UR4 ;  /* 0x0000000409097c20 */ /* 0x000fe20008400000 */
[----:B------:R-:W-:Y:S01]  /*04d0*/  LOP3.LUT R7, R7, 0xfffffffc, RZ, 0xc0, !PT ;  /* 0xfffffffc07077812 */ /* 0x000fe200078ec0ff */
[----:B------:R-:W-:Y:S01]  /*04e0*/  VOTEU.ALL UP0, P0 ;  /* 0x00000000003f7886 */ /* 0x000fe20000000000 */
[----:B------:R-:W-:Y:S01]  /*04f0*/  ULDC UR4, c[0x0][0x154] ;  /* 0x0000550000047ab9 */ /* 0x000fe20000000800 */
[----:B------:R-:W-:Y:S02]  /*0500*/  VOTEU.ALL UP1, P0 ;  /* 0x00000000003f7886 */ /* 0x000fe40000020000 */
[----:B------:R-:W0:Y:S01]  /*0510*/  F2I.U32.TRUNC.NTZ R9, R9 ;  /* 0x0000000900097305 */ /* 0x000e22000020f000 */
[----:B------:R-:W-:Y:S01]  /*0520*/  IMAD.IADD R7, R0, 0x1, -R7 ;  /* 0x0000000100077824 */ /* 0x000fe200078e0a07 */
[----:B------:R-:W5:Y:S01]  /*0530*/  @!UP0 S2UR UR7, SR_CgaCtaId ;  /* 0x00000000000789c3 */ /* 0x000f620000008800 */
[----:B------:R-:W-:Y:S01]  /*0540*/  @!UP0 UMOV UR6, 0x400 ;  /* 0x0000040000068882 */ /* 0x000fe20000000000 */
[----:B---3--:R-:W-:Y:S01]  /*0550*/  ISETP.EQ.U32.AND P2, PT, R13, 0x1, PT ;  /* 0x000000010d00780c */ /* 0x008fe20003f42070 */
[----:B------:R-:W-:Y:S01]  /*0560*/  IMAD R8, R8, 0x4, R7 ;  /* 0x0000000408087824 */ /* 0x000fe200078e0207 */
[----:B--2---:R-:W-:-:S04]  /*0570*/  I2FP.F32.U32 R3, R4 ;  /* 0x0000000400037245 */ /* 0x004fc80000201000 */
[----:B------:R-:W-:Y:S01]  /*0580*/  LEA.HI R0, R8, R8, RZ, 0x1 ;  /* 0x0000000808007211 */ /* 0x000fe200078f08ff */
[----:B------:R-:W-:Y:S01]  /*0590*/  FMUL R12, R3, UR4 ;  /* 0x00000004030c7c20 */ /* 0x000fe20008400000 */
[----:B------:R-:W2:Y:S01]  /*05a0*/  LDC R7, c[0x0][0x148] ;  /* 0x00005200ff077b82 */ /* 0x000ea20000000800 */
[----:B------:R-:W-:Y:S01]  /*05b0*/  UMOV UR4, 0x20 ;  /* 0x0000002000047882 */ /* 0x000fe20000000000 */
[----:B------:R-:W-:Y:S01]  /*05c0*/  LOP3.LUT R11, R0, 0xfffffffe, RZ, 0xc0, !PT ;  /* 0xfffffffe000b7812 */ /* 0x000fe200078ec0ff */
[----:B------:R-:W-:-:S04]  /*05d0*/  @!UP0 UIADD3 UR4, -UR4, 0x100000, URZ ;  /* 0x0010000004048890 */ /* 0x000fc8000fffe13f */
[----:B------:R-:W-:Y:S02]  /*05e0*/  @!UP0 USHF.L.U32 UR5, UR4, 0xb, URZ ;  /* 0x0000000b04058899 */ /* 0x000fe4000800063f */
[----:B------:R-:W-:Y:S01]  /*05f0*/  @!UP0 USHF.L.U32 UR4, UR4, 0x1, URZ ;  /* 0x0000000104048899 */ /* 0x000fe2000800063f */
[----:B0-----:R-:W-:Y:S01]  /*0600*/  IADD3 R15, -R9, RZ, RZ ;  /* 0x000000ff090f7210 */ /* 0x001fe20007ffe1ff */
[----:B------:R-:W0:Y:S01]  /*0610*/  F2I.U32.TRUNC.NTZ R12, R12 ;  /* 0x0000000c000c7305 */ /* 0x000e22000020f000 */
[----:B------:R-:W-:Y:S01]  /*0620*/  SHF.R.S32.HI R9, RZ, 0x1f, R2 ;  /* 0x0000001fff097819 */ /* 0x000fe20000011402 */
[----:B------:R-:W-:Y:S02]  /*0630*/  IMAD.IADD R0, R8, 0x1, -R11 ;  /* 0x0000000108007824 */ /* 0x000fe400078e0a0b */
[----:B-1----:R-:W-:Y:S01]  /*0640*/  IMAD R3, R10, R15, UR8 ;  /* 0x000000080a037e24 */ /* 0x002fe2000f8e020f */
[----:B------:R-:W-:Y:S01]  /*0650*/  LEA.HI R9, R9, R2, RZ, 0x2 ;  /* 0x0000000209097211 */ /* 0x000fe200078f10ff */
[----:B------:R-:W-:-:S03]  /*0660*/  IMAD.SHL.U32 R11, R8, 0x4, RZ ;  /* 0x00000004080b7824 */ /* 0x000fc600078e00ff */
[----:B------:R-:W-:Y:S01]  /*0670*/  ISETP.NE.AND P4, PT, R0, R3, PT ;  /* 0x000000030000720c */ /* 0x000fe20003f85270 */
[----:B-----5:R-:W-:Y:S01]  /*0680*/  @!UP0 ULEA UR6, UR7, UR6, 0x18 ;  /* 0x0000000607068291 */ /* 0x020fe2000f8ec03f */
[----:B------:R-:W-:Y:S01]  /*0690*/  LOP3.LUT R9, R9, 0xfffffffc, RZ, 0xc0, !PT ;  /* 0xfffffffc09097812 */ /* 0x000fe200078ec0ff */
[----:B------:R-:W-:Y:S01]  /*06a0*/  VOTEU.ALL UP0, P0 ;  /* 0x00000000003f7886 */ /* 0x000fe20000000000 */
[----:B------:R-:W-:Y:S01]  /*06b0*/  LOP3.LUT R16, R8, 0xc, R11, 0x78, !PT ;  /* 0x0000000c08107812 */ /* 0x000fe200078e780b */
[----:B0-----:R-:W-:Y:S01]  /*06c0*/  IMAD.MOV R14, RZ, RZ, -R12 ;  /* 0x000000ffff0e7224 */ /* 0x001fe200078e0a0c */
[----:B------:R-:W-:Y:S01]  /*06d0*/  LOP3.LUT P0, RZ, R6, 0x7, RZ, 0xc0, !PT ;  /* 0x0000000706ff7812 */ /* 0x000fe2000780c0ff */
[----:B------:R-:W-:Y:S01]  /*06e0*/  IMAD.IADD R0, R2, 0x1, -R9 ;  /* 0x0000000102007824 */ /* 0x000fe200078e0a09 */
[----:B------:R-:W-:Y:S01]  /*06f0*/  IADD3 R6, R5, -0x1, RZ ;  /* 0xffffffff05067810 */ /* 0x000fe20007ffe0ff */
[----:B--2---:R-:W-:Y:S01]  /*0700*/  IMAD R9, R7, R14, R4 ;  /* 0x0000000e07097224 */ /* 0x004fe200078e0204 */
[----:B------:R-:W-:-:S03]  /*0710*/  ISETP.LT.U32.AND P0, PT, R16, 0x2, !P0 ;  /* 0x000000021000780c */ /* 0x000fc60004701070 */
[----:B------:R-:W-:Y:S01]  /*0720*/  @P4 LEA.HI R2, R16, R16, RZ, 0x1 ;  /* 0x0000001010024211 */ /* 0x000fe200078f08ff */
[----:B------:R-:W0:Y:S02]  /*0730*/  FENCE.VIEW.ASYNC.S ;  /* 0x00000000000073c6 */ /* 0x000e240000000000 */
[----:B0-----:R0:W1:Y:S01]  /*0740*/  @!UP0 SYNCS.EXCH.64 URZ, [UR6+0x80], UR4 ;  /* 0x00008004063f85b2 */ /* 0x0010620008000100 */
[C---:B------:R-:W-:Y:S02]  /*0750*/  ISETP.NE.AND P1, PT, R0.reuse, 0x3, PT ;  /* 0x000000030000780c */ /* 0x040fe40003f25270 */
[----:B------:R-:W-:Y:S02]  /*0760*/  @P4 SHF.R.S32.HI R2, RZ, 0x1, R2 ;  /* 0x00000001ff024819 */ /* 0x000fe40000011402 */
[----:B------:R-:W-:Y:S02]  /*0770*/  ISETP.EQ.OR P1, PT, R0, RZ, !P1 ;  /* 0x000000ff0000720c */ /* 0x000fe40004f22670 */
[----:B------:R-:W-:Y:S01]  /*0780*/  @P4 ISETP.NE.AND P5, PT, R2, R9, PT ;  /* 0x000000090200420c */ /* 0x000fe20003fa5270 */
[----:B------:R-:W-:Y:S01]  /*0790*/  IMAD.MOV.U32 R2, RZ, RZ, 0x1 ;  /* 0x00000001ff027424 */ /* 0x000fe200078e00ff */
[----:B------:R-:W-:-:S02]  /*07a0*/  ISETP.EQ.AND P1, PT, R5, RZ, P1 ;  /* 0x000000ff0500720c */ /* 0x000fc40000f22270 */
[----:B------:R-:W-:Y:S02]  /*07b0*/  ISETP.GE.U32.AND P6, PT, R6, 0x2, PT ;  /* 0x000000020600780c */ /* 0x000fe40003fc6070 */
[----:B------:R-:W-:Y:S02]  /*07c0*/  SEL R9, RZ, 0x1, !P0 ;  /* 0x00000001ff097807 */ /* 0x000fe40004000000 */
[----:B------:R-:W-:Y:S01]  /*07d0*/  @P4 SEL R2, RZ, 0x1, P5 ;  /* 0x00000001ff024807 */ /* 0x000fe20002800000 */
[----:B------:R0:W2:Y:S01]  /*07e0*/  @!UP1 SYNCS.EXCH.64 URZ, [UR6+0x88], UR4 ;  /* 0x00008804063f95b2 */ /* 0x0000a20008000100 */
[----:B------:R-:W-:Y:S01]  /*07f0*/  SEL R18, RZ, 0x1, !P1 ;  /* 0x00000001ff127807 */ /* 0x000fe20004800000 */
[----:B------:R-:W-:Y:S01]  /*0800*/  NOP ;  /* 0x0000000000007918 */ /* 0x000fe20000000000 */
[----:B------:R-:W-:Y:S02]  /*0810*/  LOP3.LUT R2, R2, R9, RZ, 0xc0, !PT ;  /* 0x0000000902027212 */ /* 0x000fe400078ec0ff */
[----:B------:R-:W-:Y:S01]  /*0820*/  SEL R18, R18, 0x2, P6 ;  /* 0x0000000212127807 */ /* 0x000fe20003000000 */
[----:B0-----:R-:W-:Y:S06]  /*0830*/  @!P2 BRA `(.L_x_3) ;  /* 0x000000000008a947 */ /* 0x001fec0003800000 */
[----:B-12-4-:R-:W-:Y:S01]  /*0840*/  UCGABAR_ARV ;  /* 0x00000000000079c7 */ /* 0x016fe20008000000 */
[----:B------:R-:W-:Y:S05]  /*0850*/  BRA `(.L_x_4) ;  /* 0x0000000000047947 */ /* 0x000fea0003800000 */
.L_x_3:
[----:B-12-4-:R-:W-:Y:S01]  /*0860*/  NOP ;  /* 0x0000000000007918 */ /* 0x016fe20000000000 */
.L_x_4:
[----:B------:R-:W0:Y:S01]  /*0870*/  LDC R8, c[0x0][0x65c] ;  /* 0x00019700ff087b82 */ /* 0x000e220000000800 */
[----:B------:R-:W-:Y:S01]  /*0880*/  IMAD.MOV.U32 R9, RZ, RZ, RZ ;  /* 0x000000ffff097224 */ /* 0x000fe200078e00ff */
[----:B0-----:R-:W-:Y:S01]  /*0890*/  ISETP.NE.AND P1, PT, R8, 0x1, PT ;  /* 0x000000010800780c */ /* 0x001fe20003f25270 */
[----:B------:R-:W-:-:S12]  /*08a0*/  IMAD.U32 R8, RZ, RZ, UR8 ;  /* 0x00000008ff087e24 */ /* 0x000fd8000f8e00ff */
[----:B------:R-:W0:Y:S01]  /*08b0*/  @P1 LDC R23, c[0x0][0x10] ;  /* 0x00000400ff171b82 */ /* 0x000e220000000800 */
[----:B------:R-:W-:Y:S02]  /*08c0*/  @P1 IMAD.MOV.U32 R5, RZ, RZ, RZ ;  /* 0x000000ffff051224 */ /* 0x000fe400078e00ff */
[----:B------:R-:W-:-:S05]  /*08d0*/  @P1 IMAD.MOV.U32 R19, RZ, RZ, RZ ;  /* 0x000000ffff131224 */ /* 0x000fca00078e00ff */
[----:B------:R-:W1:Y:S01]  /*08e0*/  @!P1 LDC R11, c[0x0][0xc] ;  /* 0x00000300ff0b9b82 */ /* 0x000e620000000800 */
[----:B0-----:R-:W-:-:S04]  /*08f0*/  @P1 IMAD.WIDE.U32 R22, R23, UR8, R4 ;  /* 0x0000000817161c25 */ /* 0x001fc8000f8e0004 */
[----:B------:R-:W-:Y:S02]  /*0900*/  @P1 IMAD.IADD R19, R23, 0x1, R19 ;  /* 0x0000000117131824 */ /* 0x000fe400078e0213 */
[----:B-1----:R-:W-:-:S04]  /*0910*/  @!P1 IMAD.WIDE.U32 R8, R4, R11, R8 ;  /* 0x0000000b04089225 */ /* 0x002fc800078e0008 */
[----:B------:R-:W-:Y:S01]  /*0920*/  @!P1 IMAD.MOV.U32 R19, RZ, RZ, R9 ;  /* 0x000000ffff139224 */ /* 0x000fe200078e0009 */
[----:B------:R-:W-:Y:S01]  /*0930*/  @!P1 MOV R22, R8 ;  /* 0x0000000800169202 */ /* 0x000fe20000000f00 */
[----:B------:R-:W-:Y:S06]  /*0940*/  @!P2 BRA `(.L_x_5) ;  /* 0x00000000000ca947 */ /* 0x000fec0003800000 */
[----:B------:R-:W-:Y:S01]  /*0950*/  UCGABAR_WAIT ;  /* 0x0000000000007dc7 */ /* 0x000fe20008000000 */
[----:B------:R-:W-:Y:S01]  /*0960*/  CCTL.IVALL ;  /* 0x00000000ff00798f */ /* 0x000fe20002000000 */
[----:B------:R-:W-:Y:S05]  /*0970*/  BRA `(.L_x_6) ;  /* 0x0000000000047947 */ /* 0x000fea0003800000 */
.L_x_5:
[----:B------:R-:W-:Y:S06]  /*0980*/  BAR.SYNC.DEFER_BLOCKING 0x0 ;  /* 0x0000000000007b1d */ /* 0x000fec0000010000 */
.L_x_6:
[----:B------:R-:W-:Y:S05]  /*0990*/  @!P3 BRA `(.L_x_7) ;  /* 0x000000e400acb947 */ /* 0x000fea0003800000 */
[----:B------:R-:W-:-:S13]  /*09a0*/  ISETP.GT.U32.AND P0, PT, R6, 0x1, PT ;  /* 0x000000010600780c */ /* 0x000fda0003f04070 */
[----:B------:R-:W-:Y:S05]  /*09b0*/  @P0 EXIT ;  /* 0x000000000000094d */ /* 0x000fea0003800000 */
[----:B------:R-:W-:Y:S01]  /*09c0*/  IMAD.MOV.U32 R8, RZ, RZ, -0x1 ;  /* 0xffffffffff087424 */ /* 0x000fe200078e00ff */
[----:B------:R-:W-:Y:S01]  /*09d0*/  ULDC.64 UR4, c[0x0][0x650] ;  /* 0x0001940000047ab9 */ /* 0x000fe20000000a00 */
[----:B------:R-:W-:Y:S01]  /*09e0*/  IMAD.MOV.U32 R6, RZ, RZ, -0x1 ;  /* 0xffffffffff067424 */ /* 0x000fe200078e00ff */
[----:B------:R-:W-:Y:S01]  /*09f0*/  ISETP.GE.U32.AND P0, PT, R22, UR4, PT ;  /* 0x0000000416007c0c */ /* 0x000fe2000bf06070 */
[----:B------:R-:W-:Y:S01]  /*0a00*/  IMAD.MOV.U32 R17, RZ, RZ, -0x1 ;  /* 0xffffffffff117424 */ /* 0x000fe200078e00ff */
[----:B------:R0:W-:Y:S01]  /*0a10*/  STL [R1+0x4], R8 ;  /* 0x0000040801007387 */ /* 0x0001e20000100800 */
[----:B------:R-:W-:Y:S02]  /*0a20*/  PRMT R0, RZ, 0x7610, R0 ;  /* 0x00007610ff007816 */ /* 0x000fe40000000000 */
[----:B------:R-:W-:Y:S01]  /*0a30*/  ISETP.GE.U32.AND.EX P0, PT, R19, UR5, PT, P0 ;  /* 0x0000000513007c0c */ /* 0x000fe2000bf06100 */
[----:B------:R0:W-:-:S12]  /*0a40*/  STL [R1], R6 ;  /* 0x0000000601007387 */ /* 0x0001d80000100800 */
[----:B0-----:R-:W-:Y:S05]  /*0a50*/  @P0 BRA `(.L_x_8) ;  /* 0x0000000400380947 */ /* 0x001fea0003800000 */
[----:B------:R-:W0:Y:S01]  /*0a60*/  LDC.64 R20, c[0x0][0x628] ;  /* 0x00018a00ff147b82 */ /* 0x000e220000000a00 */
[----:B------:R-:W-:Y:S01]  /*0a70*/  IMAD.MOV.U32 R8, RZ, RZ, R22 ;  /* 0x000000ffff087224 */ /* 0x000fe200078e0016 */
[----:B------:R-:W-:-:S06]  /*0a80*/  MOV R9, R19 ;  /* 0x0000001300097202 */ /* 0x000fcc0000000f00 */
[----:B------:R-:W1:Y:S08]  /*0a90*/  LDC R0, c[0x0][0x630] ;  /* 0x00018c00ff007b82 */ /* 0x000e700000000800 */
[----:B------:R-:W2:Y:S01]  /*0aa0*/  LDC.64 R24, c[0x0][0x620] ;  /* 0x00018800ff187b82 */ /* 0x000ea20000000a00 */
[----:B0-----:R-:W-:-:S04]  /*0ab0*/  ISETP.NE.U32.AND P0, PT, R20, RZ, PT ;  /* 0x000000ff1400720c */ /* 0x001fc80003f05070 */
[----:B------:R-:W-:-:S13]  /*0ac0*/  ISETP.NE.AND.EX P0, PT, R21, RZ, PT, P0 ;  /* 0x000000ff1500720c */ /* 0x000fda0003f05300 */
[----:B-12---:R-:W-:Y:S05]  /*0ad0*/  @!P0 BRA `(.L_x_9) ;  /* 0x0000000000288947 */ /* 0x006fea0003800000 */
[----:B------:R-:W0:Y:S02]  /*0ae0*/  LDC R13, c[0x0][0x634] ;  /* 0x00018d00ff0d7b82 */ /* 0x000e240000000800 */
[----:B0-----:R-:W-:-:S05]  /*0af0*/  IADD3 R13, P0, R22, R13, RZ ;  /* 0x0000000d160d7210 */ /* 0x001fca0007f1e0ff */
[----:B------:R-:W-:-:S04]  /*0b00*/  IMAD.X R15, RZ, RZ, R19, P0 ;  /* 0x000000ffff0f7224 */ /* 0x000fc800000e0613 */
[----:B------:R-:W-:-:S04]  /*0b10*/  IMAD.WIDE.U32 R8, R15, R20, RZ ;  /* 0x000000140f087225 */ /* 0x000fc800078e00ff */
[----:B------:R-:W-:-:S04]  /*0b20*/  IMAD.WIDE.U32 R10, P0, R13, R21, R8 ;  /* 0x000000150d0a7225 */ /* 0x000fc80007800008 */
[----:B------:R-:W-:-:S04]  /*0b30*/  IMAD.WIDE.U32 R8, R13, R20, RZ ;  /* 0x000000140d087225 */ /* 0x000fc800078e00ff */
[----:B------:R-:W-:Y:S01]  /*0b40*/  IMAD.X R13, RZ, RZ, RZ, P0 ;  /* 0x000000ffff0d7224 */ /* 0x000fe200000e06ff */
[----:B------:R-:W-:Y:S01]  /*0b50*/  IADD3 RZ, P0, R9, R10, RZ ;  /* 0x0000000a09ff7210 */ /* 0x000fe20007f1e0ff */
[----:B------:R-:W-:-:S04]  /*0b60*/  IMAD.MOV.U32 R12, RZ, RZ, R11 ;  /* 0x000000ffff0c7224 */ /* 0x000fc800078e000b */
[----:B------:R-:W-:-:S08]  /*0b70*/  IMAD.WIDE.U32.X R8, R15, R21, R12, P0 ;  /* 0x000000150f087225 */ /* 0x000fd000000e040c */
.L_x_9:
[----:B------:R-:W0:Y:S01]  /*0b80*/  LDC.64 R20, c[0x0][0x640] ;  /* 0x00019000ff147b82 */ /* 0x000e220000000a00 */
[-C--:B------:R-:W-:Y:S01]  /*0b90*/  SHF.R.U64 R26, R8, R0.reuse, R9 ;  /* 0x00000000081a7219 */ /* 0x080fe20000001209 */
[----:B------:R-:W-:Y:S01]  /*0ba0*/  IMAD.MOV.U32 R23, RZ, RZ, R19 ;  /* 0x000000ffff177224 */ /* 0x000fe200078e0013 */
[----:B------:R-:W-:Y:S01]  /*0bb0*/  SHF.R.U32.HI R0, RZ, R0, R9 ;  /* 0x00000000ff007219 */ /* 0x000fe20000011609 */
[----:B------:R-:W-:Y:S01]  /*0bc0*/  IMAD R28, R7, R14, R4 ;  /* 0x0000000e071c7224 */ /* 0x000fe200078e0204 */
[----:B------:R-:W-:-:S03]  /*0bd0*/  IADD3 R5, P0, RZ, -R26, RZ ;  /* 0x8000001aff057210 */ /* 0x000fc60007f1e0ff */
[----:B------:R-:W1:Y:S02]  /*0be0*/  LDC R6, c[0x0][0x618] ;  /* 0x00018600ff067b82 */ /* 0x000e640000000800 */
[----:B------:R-:W-:-:S04]  /*0bf0*/  IMAD.X R9, RZ, RZ, ~R0, P0 ;  /* 0x000000ffff097224 */ /* 0x000fc800000e0e00 */
[-C--:B------:R-:W-:Y:S02]  /*0c00*/  IMAD R0, R9, R24.reuse, RZ ;  /* 0x0000001809007224 */ /* 0x080fe400078e02ff */
[----:B------:R-:W2:Y:S01]  /*0c10*/  LDC R11, c[0x0][0x608] ;  /* 0x00018200ff0b7b82 */ /* 0x000ea20000000800 */
[----:B------:R-:W-:-:S04]  /*0c20*/  IMAD.WIDE.U32 R8, R5, R24, R22 ;  /* 0x0000001805087225 */ /* 0x000fc800078e0016 */
[----:B------:R-:W-:Y:S02]  /*0c30*/  IMAD R5, R5, R25, R0 ;  /* 0x0000001905057224 */ /* 0x000fe400078e0200 */
[----:B------:R-:W-:Y:S01]  /*0c40*/  IMAD.MOV.U32 R23, RZ, RZ, 0x1 ;  /* 0x00000001ff177424 */ /* 0x000fe200078e00ff */
[----:B------:R-:W3:Y:S01]  /*0c50*/  LDC R12, c[0x0][0x658] ;  /* 0x00019600ff0c7b82 */ /* 0x000ee20000000800 */
[----:B0-----:R-:W-:Y:S02]  /*0c60*/  ISETP.NE.U32.AND P0, PT, R20, RZ, PT ;  /* 0x000000ff1400720c */ /* 0x001fe40003f05070 */
[----:B------:R-:W-:Y:S01]  /*0c70*/  IADD3 R5, R9, R5, RZ ;  /* 0x0000000509057210 */ /* 0x000fe20007ffe0ff */
[----:B------:R-:W-:Y:S01]  /*0c80*/  IMAD.MOV.U32 R9, RZ, RZ, -0x1 ;  /* 0xffffffffff097424 */ /* 0x000fe200078e00ff */
[----:B------:R-:W-:-:S03]  /*0c90*/  ISETP.NE.AND.EX P0, PT, R21, RZ, PT, P0 ;  /* 0x000000ff1500720c */ /* 0x000fc60003f05300 */
[----:B------:R-:W0:Y:S01]  /*0ca0*/  LDC R15, c[0x0][0x600] ;  /* 0x00018000ff0f7b82 */ /* 0x000e220000000800 */
[-CC-:B-1----:R-:W-:Y:S02]  /*0cb0*/  SHF.R.U64 R13, R8, R6.reuse, R5.reuse ;  /* 0x00000006080d7219 */ /* 0x182fe40000001205 */
[----:B------:R-:W-:-:S05]  /*0cc0*/  SHF.R.U32.HI R0, RZ, R6, R5 ;  /* 0x00000006ff007219 */ /* 0x000fca0000011605 */
[----:B------:R-:W1:Y:S01]  /*0cd0*/  LDC R17, c[0x0][0x648] ;  /* 0x00019200ff117b82 */ /* 0x000e620000000800 */
[-CC-:B--2---:R-:W-:Y:S02]  /*0ce0*/  SHF.R.U64 R27, R13, R11.reuse, R0.reuse ;  /* 0x0000000b0d1b7219 */ /* 0x184fe40000001200 */
[----:B------:R-:W-:-:S05]  /*0cf0*/  SHF.R.U32.HI R5, RZ, R11, R0 ;  /* 0x0000000bff057219 */ /* 0x000fca0000011600 */
[----:B------:R-:W2:Y:S01]  /*0d00*/  LDC R24, c[0x0][0x638] ;  /* 0x00018e00ff187b82 */ /* 0x000ea20000000800 */
[-CC-:B---3--:R-:W-:Y:S02]  /*0d10*/  SHF.R.U64 R14, R27, R12.reuse, R5.reuse ;  /* 0x0000000c1b0e7219 */ /* 0x188fe40000001205 */
[-C--:B------:R-:W-:Y:S02]  /*0d20*/  SHF.L.U32 R0, R9, R12.reuse, RZ ;  /* 0x0000000c09007219 */ /* 0x080fe400000006ff */
[----:B------:R-:W-:Y:S01]  /*0d30*/  SHF.R.U32.HI R5, RZ, R12, R5 ;  /* 0x0000000cff057219 */ /* 0x000fe20000011605 */
[----:B------:R-:W-:Y:S01]  /*0d40*/  IMAD.MOV.U32 R4, RZ, RZ, R14 ;  /* 0x000000ffff047224 */ /* 0x000fe200078e000e */
[----:B------:R-:W-:Y:S01]  /*0d50*/  LOP3.LUT R10, RZ, R0, RZ, 0x33, !PT ;  /* 0x00000000ff0a7212 */ /* 0x000fe200078e33ff */
[----:B------:R-:W3:Y:S01]  /*0d60*/  LDC R25, c[0x0][0x610] ;  /* 0x00018400ff197b82 */ /* 0x000ee20000000800 */
[----:B------:R-:W-:Y:S05]  /*0d70*/  @!P0 BRA `(.L_x_10) ;  /* 0x0000000000288947 */ /* 0x000fea0003800000 */
[----:B------:R-:W4:Y:S02]  /*0d80*/  LDC R9, c[0x0][0x64c] ;  /* 0x00019300ff097b82 */ /* 0x000f240000000800 */
[----:B----4-:R-:W-:-:S05]  /*0d90*/  IADD3 R9, P0, R14, R9, RZ ;  /* 0x000000090e097210 */ /* 0x010fca0007f1e0ff */
[----:B------:R-:W-:-:S04]  /*0da0*/  IMAD.X R11, RZ, RZ, R5, P0 ;  /* 0x000000ffff0b7224 */ /* 0x000fc800000e0605 */
[----:B------:R-:W-:-:S04]  /*0db0*/  IMAD.WIDE.U32 R4, R11, R20, RZ ;  /* 0x000000140b047225 */ /* 0x000fc800078e00ff */
[----:B------:R-:W-:-:S04]  /*0dc0*/  IMAD.WIDE.U32 R6, P0, R9, R21, R4 ;  /* 0x0000001509067225 */ /* 0x000fc80007800004 */
[----:B------:R-:W-:Y:S01]  /*0dd0*/  IMAD.WIDE.U32 R4, R9, R20, RZ ;  /* 0x0000001409047225 */ /* 0x000fe200078e00ff */
[----:B------:R-:W-:-:S03]  /*0de0*/  MOV R8, R7 ;  /* 0x0000000700087202 */ /* 0x000fc60000000f00 */
[----:B------:R-:W-:Y:S01]  /*0df0*/  IMAD.X R9, RZ, RZ, RZ, P0 ;  /* 0x000000ffff097224 */ /* 0x000fe200000e06ff */
[----:B------:R-:W-:-:S05]  /*0e00*/  IADD3 RZ, P0, R5, R6, RZ ;  /* 0x0000000605ff7210 */ /* 0x000fca0007f1e0ff */
[----:B------:R-:W-:-:S08]  /*0e10*/  IMAD.WIDE.U32.X R4, R11, R21, R8, P0 ;  /* 0x000000150b047225 */ /* 0x000fd000000e0408 */
.L_x_10:
[----:B-1----:R-:W-:Y:S01]  /*0e20*/  SHF.R.U64 R4, R4, R17, R5 ;  /* 0x0000001104047219 */ /* 0x002fe20000001205 */
[----:B0-----:R-:W-:Y:S01]  /*0e30*/  VIADD R6, R15, 0xffffffff ;  /* 0xffffffff0f067836 */ /* 0x001fe20000000000 */
[----:B------:R-:W-:Y:S01]  /*0e40*/  SHF.L.U32 R0, R23, R12, RZ ;  /* 0x0000000c17007219 */ /* 0x000fe200000006ff */
[----:B------:R-:W-:Y:S01]  /*0e50*/  IMAD.MOV.U32 R17, RZ, RZ, R26 ;  /* 0x000000ffff117224 */ /* 0x000fe200078e001a */
[----:B------:R-:W-:Y:S01]  /*0e60*/  LOP3.LUT R5, R27, R10, RZ, 0xc0, !PT ;  /* 0x0000000a1b057212 */ /* 0x000fe200078ec0ff */
[----:B------:R-:W-:Y:S01]  /*0e70*/  IMAD.MOV R7, RZ, RZ, -R4 ;  /* 0x000000ffff077224 */ /* 0x000fe200078e0a04 */
[----:B------:R-:W-:Y:S02]  /*0e80*/  SEL R3, R3, R28, !P1 ;  /* 0x0000001c03037207 */ /* 0x000fe40004800000 */
[----:B------:R-:W-:Y:S01]  /*0e90*/  LOP3.LUT R6, R13, R6, RZ, 0xc0, !PT ;  /* 0x000000060d067212 */ /* 0x000fe200078ec0ff */
[----:B------:R-:W-:Y:S02]  /*0ea0*/  IMAD R4, R0, R4, R5 ;  /* 0x0000000400047224 */ /* 0x000fe400078e0205 */
[----:B--2---:R-:W-:-:S02]  /*0eb0*/  IMAD R0, R7, R24, R14 ;  /* 0x0000001807007224 */ /* 0x004fc400078e020e */
[----:B---3--:R-:W-:Y:S02]  /*0ec0*/  IMAD R3, R4, R25, R3 ;  /* 0x0000001904037224 */ /* 0x008fe400078e0203 */
[----:B------:R-:W-:Y:S02]  /*0ed0*/  IMAD.MOV.U32 R5, RZ, RZ, 0x1 ;  /* 0x00000001ff057424 */ /* 0x000fe400078e00ff */
[----:B------:R-:W-:-:S03]  /*0ee0*/  IMAD R4, R0, R15, R6 ;  /* 0x0000000f00047224 */ /* 0x000fc600078e0206 */
[----:B------:R-:W-:Y:S02]  /*0ef0*/  PRMT R0, R5, 0x7610, R0 ;  /* 0x0000761005007816 */ /* 0x000fe40000000000 */
[----:B------:R-:W-:Y:S02]  /*0f00*/  SEL R5, R4, R3, !P1 ;  /* 0x0000000304057207 */ /* 0x000fe40004800000 */
[----:B------:R-:W-:-:S03]  /*0f10*/  SEL R3, R3, R4, !P1 ;  /* 0x0000000403037207 */ /* 0x000fc60004800000 */
[----:B------:R0:W-:Y:S04]  /*0f20*/  STL [R1], R5 ;  /* 0x0000000501007387 */ /* 0x0001e80000100800 */
[----:B------:R0:W-:Y:S02]  /*0f30*/  STL [R1+0x4], R3 ;  /* 0x0000040301007387 */ /* 0x0001e40000100800 */
.L_x_8:
[----:B------:R-:W-:-:S08]  /*0f40*/  NOP ;  /* 0x0000000000007918 */ /* 0x000fd00000000000 */
[----:B------:R-:W1:Y:S02]  /*0f50*/  USETMAXREG.TRY_ALLOC.CTAPOOL UP0, 0xe8 ;  /* 0x000000e8000079c8 */ /* 0x000e640008000600 */
[----:B-1----:R-:W-:-:S13]  /*0f60*/  PLOP3.LUT P0, PT, PT, PT, UP0, 0x80, 0x0 ;  /* 0x000000000000781c */ /* 0x002fda0003f0f008 */
[----:B------:R-:W-:Y:S05]  /*0f70*/  @!P0 BRA `(.L_x_8) ;  /* 0xfffffffc00f08947 */ /* 0x000fea000383ffff */
[----:B------:R-:W-:Y:S01]  /*0f80*/  ULDC.64 UR4, c[0x0][0x598] ;  /* 0x0001660000047ab9 */ /* 0x000fe20000000a00 */
[----:B------:R-:W-:Y:S01]  /*0f90*/  ULDC.64 UR40, c[0x0][0x208] ;  /* 0x0000820000287ab9 */ /* 0x000fe20000000a00 */
[----:B------:R-:W-:-:S04]  /*0fa0*/  ISETP.NE.U32.AND P0, PT, RZ, UR4, PT ;  /* 0x00000004ff007c0c */ /* 0x000fc8000bf05070 */
[----:B------:R-:W-:-:S13]  /*0fb0*/  ISETP.NE.AND.EX P0, PT, RZ, UR5, PT, P0 ;  /* 0x00000005ff007c0c */ /* 0x000fda000bf05300 */
[----:B------:R-:W-:Y:S05]  /*0fc0*/  @!P0 BRA `(.L_x_11) ;  /* 0x00000000001c8947 */ /* 0x000fea0003800000 */
[----:B0-----:R-:W0:Y:S02]  /*0fd0*/  LDC.64 R4, c[0x0][0x598] ;  /* 0x00016600ff047b82 */ /* 0x001e240000000a00 */
[----:B0-----:R-:W2:Y:S02]  /*0fe0*/  LDG.E.64 R4, desc[UR40][R4.64] ;  /* 0x0000002804047981 */ /* 0x001ea4000c1e1b00 */
[----:B--2---:R-:W-:-:S04]  /*0ff0*/  ISETP.NE.U32.AND P0, PT, R4, RZ, PT ;  /* 0x000000ff0400720c */ /* 0x004fc80003f05070 */
[----:B------:R-:W-:-:S13]  /*1000*/  ISETP.NE.AND.EX P0, PT, R5, RZ, PT, P0 ;  /* 0x000000ff0500720c */ /* 0x000fda0003f05300 */
[----:B------:R-:W-:Y:S05]  /*1010*/  @!P0 BRA `(.L_x_11) ;  /* 0x0000000000088947 */ /* 0x000fea0003800000 */
[----:B------:R0:W5:Y:S01]  /*1020*/  LD.E R192, desc[UR40][R4.64] ;  /* 0x0000002804c07980 */ /* 0x000162000c101900 */
[----:B------:R-:W-:Y:S05]  /*1030*/  BRA `(.L_x_12) ;  /* 0x0000000000247947 */ /* 0x000fea0003800000 */
.L_x_11:
[----:B------:R-:W-:Y:S02]  /*1040*/  ULDC.64 UR4, c[0x0][0x588] ;  /* 0x0001620000047ab9 */ /* 0x000fe40000000a00 */
[----:B------:R-:W-:-:S04]  /*1050*/  ISETP.NE.U32.AND P0, PT, RZ, UR4, PT ;  /* 0x00000004ff007c0c */ /* 0x000fc8000bf05070 */
[----:B------:R-:W-:-:S13]  /*1060*/  ISETP.NE.AND.EX P0, PT, RZ, UR5, PT, P0 ;  /* 0x00000005ff007c0c */ /* 0x000fda000bf05300 */
[----:B------:R-:W-:Y:S05]  /*1070*/  @!P0 BRA `(.L_x_13) ;  /* 0x00000000000c8947 */ /* 0x000fea0003800000 */
[----:B------:R-:W1:Y:S02]  /*1080*/  LDC.64 R192, c[0x0][0x588] ;  /* 0x00016200ffc07b82 */ /* 0x000e640000000a00 */
[----:B-1----:R1:W5:Y:S01]  /*1090*/  LDG.E R192, desc[UR40][R192.64] ;  /* 0x00000028c0c07981 */ /* 0x002362000c1e1900 */
[----:B------:R-:W-:Y:S05]  /*10a0*/  BRA `(.L_x_12) ;  /* 0x0000000000087947 */ /* 0x000fea0003800000 */
.L_x_13:
[----:B------:R-:W-:Y:S02]  /*10b0*/  ULDC UR4, c[0x0][0x580] ;  /* 0x0001600000047ab9 */ /* 0x000fe40000000800 */
[----:B------:R-:W-:-:S07]  /*10c0*/  IMAD.U32 R192, RZ, RZ, UR4 ;  /* 0x00000004ffc07e24 */ /* 0x000fce000f8e00ff */
.L_x_12:
[----:B------:R-:W-:Y:S02]  /*10d0*/  ULDC.64 UR4, c[0x0][0x5a0] ;  /* 0x0001680000047ab9 */ /* 0x000fe40000000a00 */
        /* <DEDUP_REMOVED lines=10> */
.L_x_14:
[----:B------:R-:W-:Y:S02]  /*1180*/  ULDC.64 UR4, c[0x0][0x590] ;  /* 0x0001640000047ab9 */ /* 0x000fe40000000a00 */
[----:B------:R-:W-:-:S04]  /*1190*/  ISETP.NE.U32.AND P0, PT, RZ, UR4, PT ;  /* 0x00000004ff007c0c */ /* 0x000fc8000bf05070 */
[----:B------:R-:W-:-:S13]  /*11a0*/  ISETP.NE.AND.EX P0, PT, RZ, UR5, PT, P0 ;  /* 0x00000005ff007c0c */ /* 0x000fda000bf05300 */
[----:B------:R-:W-:Y:S05]  /*11b0*/  @!P0 BRA `(.L_x_16) ;  /* 0x00000000000c8947 */ /* 0x000fea0003800000 */
[----:B0-----:R-:W0:Y:S02]  /*11c0*/  LDC.64 R4, c[0x0][0x590] ;  /* 0x00016400ff047b82 */ /* 0x001e240000000a00 */
[----:B0-----:R2:W5:Y:S01]  /*11d0*/  LDG.E R23, desc[UR40][R4.64] ;  /* 0x0000002804177981 */ /* 0x001562000c1e1900 */
[----:B------:R-:W-:Y:S05]  /*11e0*/  BRA `(.L_x_15) ;  /* 0x0000000000087947 */ /* 0x000fea0003800000 */
.L_x_16:
[----:B------:R-:W-:Y:S02]  /*11f0*/  ULDC UR4, c[0x0][0x584] ;  /* 0x0001610000047ab9 */ /* 0x000fe40000000800 */
[----:B------:R-:W-:-:S07]  /*1200*/  MOV R23, UR4 ;  /* 0x0000000400177c02 */ /* 0x000fce0008000f00 */
.L_x_15:
[----:B------:R-:W-:-:S13]  /*1210*/  LOP3.LUT P0, RZ, R0, 0xff, RZ, 0xc0, !PT ;  /* 0x000000ff00ff7812 */ /* 0x000fda000780c0ff */
[----:B------:R-:W-:Y:S05]  /*1220*/  @!P0 EXIT ;  /* 0x000000000000894d */ /* 0x000fea0003800000 */
[----:B------:R-:W-:Y:S01]  /*1230*/  ULDC UR4, c[0x0][0x28c] ;  /* 0x0000a30000047ab9 */ /* 0x000fe20000000800 */
[----:B------:R-:W-:Y:S01]  /*1240*/  LOP3.LUT R222, R18, 0x1, RZ, 0xfc, !PT ;  /* 0x0000000112de7812 */ /* 0x000fe200078efcff */
[----:B------:R-:W-:Y:S01]  /*1250*/  UIADD3 UR4, UR4, 0x1f, URZ ;  /* 0x0000001f04047890 */ /* 0x000fe2000fffe03f */
[----:B------:R-:W-:Y:S01]  /*1260*/  UMOV UR36, URZ ;  /* 0x0000003f00247c82 */ /* 0x000fe20008000000 */
[----:B------:R-:W-:Y:S02]  /*1270*/  UMOV UR37, URZ ;  /* 0x0000003f00257c82 */ /* 0x000fe40008000000 */
[----:B------:R-:W-:-:S04]  /*1280*/  USHF.R.S32.HI UR5, URZ, 0x1f, UR4 ;  /* 0x0000001f3f057899 */ /* 0x000fc80008011404 */
[----:B------:R-:W-:-:S04]  /*1290*/  ULEA.HI UR5, UR5, UR4, URZ, 0x5 ;  /* 0x0000000405057291 */ /* 0x000fc8000f8f283f */
[----:B------:R-:W-:-:S12]  /*12a0*/  USHF.R.S32.HI UR38, URZ, 0x5, UR5 ;  /* 0x000000053f267899 */ /* 0x000fd80008011405 */
.L_x_366:
[----:B---3--:R-:W3:Y:S01]  /*12b0*/  S2R R0, SR_TID.X ;  /* 0x0000000000007919 */ /* 0x008ee20000002100 */
[----:B----4-:R-:W4:Y:S01]  /*12c0*/  S2UR UR6, SR_CgaCtaId ;  /* 0x00000000000679c3 */ /* 0x010f220000008800 */
[----:B------:R-:W-:Y:S02]  /*12d0*/  UMOV UR39, 0x400 ;  /* 0x0000040000277882 */ /* 0x000fe40000000000 */
[----:B----4-:R-:W-:Y:S01]  /*12e0*/  ULEA UR39, UR6, UR39, 0x18 ;  /* 0x0000002706277291 */ /* 0x010fe2000f8ec03f */
[----:B---3--:R-:W-:-:S04]  /*12f0*/  LOP3.LUT R0, R0, 0x80, RZ, 0xc0, !PT ;  /* 0x0000008000007812 */ /* 0x008fc800078ec0ff */
[----:B------:R-:W-:-:S06]  /*1300*/  SHF.R.U32.HI R0, RZ, 0x7, R0 ;  /* 0x00000007ff007819 */ /* 0x000fcc0000011600 */
[----:B------:R-:W3:Y:S02]  /*1310*/  SHFL.IDX PT, R0, R0, RZ, 0x1f ;  /* 0x00001fff00007589 */ /* 0x000ee400000e0000 */
[----:B---3--:R-:W-:-:S13]  /*1320*/  R2UR UR4, R0 ;  /* 0x00000000000472ca */ /* 0x008fda00000e0000 */
[----:B------:R-:W-:-:S04]  /*1330*/  ULEA.HI UR5, UR4, UR4, URZ, 0x1 ;  /* 0x0000000404057291 */ /* 0x000fc8000f8f083f */
[----:B------:R-:W-:-:S04]  /*1340*/  ULOP3.LUT UR5, UR5, 0xffffe, URZ, 0xc0, !UPT ;  /* 0x000ffffe05057892 */ /* 0x000fc8000f8ec03f */
[----:B------:R-:W-:-:S03]  /*1350*/  UIADD3 UR5, UR4, -UR5, URZ ;  /* 0x8000000504057290 */ /* 0x000fc6000fffe03f */
[----:B------:R-:W-:Y:S01]  /*1360*/  ULDC UR4, c[0x0][0x28c] ;  /* 0x0000a30000047ab9 */ /* 0x000fe20000000800 */
[----:B------:R-:W-:Y:S01]  /*1370*/  ULEA UR5, UR5, UR39, 0xc ;  /* 0x0000002705057291 */ /* 0x000fe2000f8e603f */
[----:B------:R-:W-:-:S03]  /*1380*/  ISETP.LT.AND P0, PT, RZ, UR4, PT ;  /* 0x00000004ff007c0c */ /* 0x000fc6000bf01270 */
[----:B------:R-:W-:-:S04]  /*1390*/  UIADD3 UR5, UR5, 0x180, URZ ;  /* 0x0000018005057890 */ /* 0x000fc8000fffe03f */
[----:B------:R-:W-:-:S04]  /*13a0*/  USHF.R.U32.HI UR5, URZ, 0x4, UR5 ;  /* 0x000000043f057899 */ /* 0x000fc80008011605 */
[----:B------:R-:W-:Y:S02]  /*13b0*/  ULOP3.LUT UR42, UR5, 0x3fff, URZ, 0xc0, !UPT ;  /* 0x00003fff052a7892 */ /* 0x000fe4000f8ec03f */
[----:B--2--5:R-:W-:Y:S10]  /*13c0*/  @P0 BRA `(.L_x_17) ;  /* 0x0000000000400947 */ /* 0x024ff40003800000 */
[----:B------:R-:W-:Y:S01]  /*13d0*/  MOV R0, 0x0 ;  /* 0x0000000000007802 */ /* 0x000fe20000000f00 */
[----:B------:R-:W-:Y:S01]  /*13e0*/  ULDC.64 UR4, c[0x4][0x68] ;  /* 0x01001a0000047ab9 */ /* 0x000fe20000000a00 */
[----:B------:R-:W-:Y:S01]  /*13f0*/  ULDC.64 UR6, c[0x4][0x8] ;  /* 0x0100020000067ab9 */ /* 0x000fe20000000a00 */
[----:B0-2---:R-:W-:Y:S01]  /*1400*/  IMAD.U32 R4, RZ, RZ, UR4 ;  /* 0x00000004ff047e24 */ /* 0x005fe2000f8e00ff */
[----:B------:R0:W2:Y:S01]  /*1410*/  LDC.64 R14, c[0x4][R0] ;  /* 0x01000000000e7b82 */ /* 0x0000a20000000a00 */
[----:B------:R-:W-:Y:S01]  /*1420*/  IMAD.U32 R5, RZ, RZ, UR5 ;  /* 0x00000005ff057e24 */ /* 0x000fe2000f8e00ff */
[----:B------:R-:W-:Y:S01]  /*1430*/  ULDC.64 UR4, c[0x4][0x70] ;  /* 0x01001c0000047ab9 */ /* 0x000fe20000000a00 */
[----:B------:R-:W-:Y:S01]  /*1440*/  IMAD.U32 R10, RZ, RZ, UR6 ;  /* 0x00000006ff0a7e24 */ /* 0x000fe2000f8e00ff */
[----:B------:R-:W-:Y:S01]  /*1450*/  MOV R11, UR7 ;  /* 0x00000007000b7c02 */ /* 0x000fe20008000f00 */
[----:B------:R-:W-:Y:S02]  /*1460*/  IMAD.U32 R6, RZ, RZ, UR4 ;  /* 0x00000004ff067e24 */ /* 0x000fe4000f8e00ff */
[----:B------:R-:W-:-:S02]  /*1470*/  IMAD.U32 R7, RZ, RZ, UR5 ;  /* 0x00000005ff077e24 */ /* 0x000fc4000f8e00ff */
[----:B------:R-:W-:Y:S02]  /*1480*/  IMAD.MOV.U32 R8, RZ, RZ, 0x1e1 ;  /* 0x000001e1ff087424 */ /* 0x000fe400078e00ff */
[----:B------:R-:W-:Y:S02]  /*1490*/  IMAD.MOV.U32 R12, RZ, RZ, 0x1 ;  /* 0x00000001ff0c7424 */ /* 0x000fe400078e00ff */
[----:B0-----:R-:W-:-:S07]  /*14a0*/  IMAD.MOV.U32 R13, RZ, RZ, RZ ;  /* 0x000000ffff0d7224 */ /* 0x001fce00078e00ff */
[----:B------:R-:W-:-:S07]  /*14b0*/  LEPC R20, `(.L_x_17) ;  /* 0x000000001014794e */ /* 0x000fce0000000000 */
[----:B-12--5:R-:W-:Y:S05]  /*14c0*/  CALL.ABS.NOINC R14 ;  /* 0x000000000e007343 */ /* 0x026fea0003c00000 */
.L_x_17:
[----:B------:R-:W-:-:S13]  /*14d0*/  ISETP.NE.AND P0, PT, R222, 0x3, PT ;  /* 0x00000003de00780c */ /* 0x000fda0003f05270 */
[----:B------:R-:W-:Y:S05]  /*14e0*/  @!P0 BRA `(.L_x_18) ;  /* 0x0000000000048947 */ /* 0x000fea0003800000 */
[----:B------:R-:W-:Y:S01]  /*14f0*/  BPT.TRAP 0x1 ;  /* 0x000000040000795c */ /* 0x000fe20000300000 */
.L_x_18:
[----:B0-----:R-:W-:Y:S01]  /*1500*/  IMAD.U32 R3, RZ, RZ, UR37 ;  /* 0x00000025ff037e24 */ /* 0x001fe2000f8e00ff */
[----:B------:R-:W-:-:S04]  /*1510*/  MOV R0, UR36 ;  /* 0x0000002400007c02 */ /* 0x000fc80008000f00 */
[----:B------:R-:W-:Y:S02]  /*1520*/  LEA R3, R3, UR39, 0x3 ;  /* 0x0000002703037c11 */ /* 0x000fe4000f8e18ff */
[----:B------:R-:W-:-:S04]  /*1530*/  SHF.L.U32 R0, R0, 0x1f, RZ ;  /* 0x0000001f00007819 */ /* 0x000fc800000006ff */
[----:B------:R0:W3:Y:S01]  /*1540*/  SYNCS.PHASECHK.TRANS64.TRYWAIT P1, [R3+URZ], R0 ;  /* 0x00000000030075a7 */ /* 0x0000e2000802017f */
[----:B------:R-:W-:Y:S05]  /*1550*/  @!P0 BRA `(.L_x_19) ;  /* 0x0000000000048947 */ /* 0x000fea0003800000 */
[----:B------:R-:W-:Y:S01]  /*1560*/  BPT.TRAP 0x1 ;  /* 0x000000040000795c */ /* 0x000fe20000300000 */
.L_x_19:
[----:B---3--:R-:W-:Y:S05]  /*1570*/  @P1 BRA `(.L_x_20) ;  /* 0x0000000000081947 */ /* 0x008fea0003800000 */
[----:B------:R-:W3:Y:S02]  /*1580*/  SYNCS.PHASECHK.TRANS64.TRYWAIT P1, [R3+URZ], R0 ;  /* 0x00000000030075a7 */ /* 0x000ee4000802017f */
[----:B---3--:R-:W-:Y:S05]  /*1590*/  @!P1 BRA `(.L_x_21) ;  /* 0x000000f0009c9947 */ /* 0x008fea0003800000 */
.L_x_20:
[----:B------:R-:W-:-:S04]  /*15a0*/  UISETP.LT.AND UP0, UPT, UR38, 0x1, UPT ;  /* 0x000000012600788c */ /* 0x000fc8000bf01270 */
[----:B------:R-:W-:-:S06]  /*15b0*/  USEL UR4, UR38, 0x1, UP0 ;  /* 0x0000000126047887 */ /* 0x000fcc0008000000 */
[----:B0--3--:R-:W-:Y:S01]  /*15c0*/  IMAD.U32 R0, RZ, RZ, UR4 ;  /* 0x00000004ff007e24 */ /* 0x009fe2000f8e00ff */
[----:B------:R-:W-:Y:S05]  /*15d0*/  WARPSYNC.ALL ;  /* 0x0000000000007948 */ /* 0x000fea0003800000 */
[----:B------:R-:W-:-:S04]  /*15e0*/  IADD3 R0, -R0, UR38, RZ ;  /* 0x0000002600007c10 */ /* 0x000fc8000fffe1ff */
[----:B------:R-:W-:Y:S01]  /*15f0*/  ISETP.GE.AND P1, PT, R0, 0x1, PT ;  /* 0x000000010000780c */ /* 0x000fe20003f26270 */
[----:B------:R-:W-:Y:S01]  /*1600*/  UIADD3 UR5, UR39, 0x2a180, URZ ;  /* 0x0002a18027057890 */ /* 0x000fe2000fffe03f */
[----:B------:R-:W-:Y:S01]  /*1610*/  WARPGROUP.ARRIVE ;  /* 0x00000000000079c5 */ /* 0x000fe20000000000 */
[----:B------:R-:W-:Y:S02]  /*1620*/  ULOP3.LUT UR4, UR42, 0x10000, URZ, 0xfc, !UPT ;  /* 0x000100002a047892 */ /* 0x000fe4000f8efc3f */
[----:B------:R-:W-:Y:S02]  /*1630*/  USHF.R.U32.HI UR5, URZ, 0x4, UR5 ;  /* 0x000000043f057899 */ /* 0x000fe40008011605 */
[----:B------:R-:W-:Y:S02]  /*1640*/  UIMAD UR6, UR37, 0x600, UR4 ;  /* 0x00000600250678a4 */ /* 0x000fe4000f8e0204 */
[----:B------:R-:W-:Y:S01]  /*1650*/  ULOP3.LUT UR5, UR5, 0x3fff, URZ, 0xc0, !UPT ;  /* 0x00003fff05057892 */ /* 0x000fe2000f8ec03f */
[----:B------:R-:W-:Y:S01]  /*1660*/  UMOV UR33, 0x80000020 ;  /* 0x8000002000217882 */ /* 0x000fe20000000000 */
[----:B------:R-:W-:-:S02]  /*1670*/  UMOV UR35, 0x80000020 ;  /* 0x8000002000237882 */ /* 0x000fc40000000000 */
[----:B------:R-:W-:Y:S01]  /*1680*/  ULOP3.LUT UR5, UR5, 0x10000, URZ, 0xfc, !UPT ;  /* 0x0001000005057892 */ /* 0x000fe2000f8efc3f */
[----:B------:R-:W-:Y:S01]  /*1690*/  UMOV UR32, UR6 ;  /* 0x0000000600207c82 */ /* 0x000fe20008000000 */
[----:B------:R-:W-:Y:S02]  /*16a0*/  UMOV UR9, UR33 ;  /* 0x0000002100097c82 */ /* 0x000fe40008000000 */
[----:B------:R-:W-:Y:S01]  /*16b0*/  UIMAD UR7, UR37, 0x1c0, UR5 ;  /* 0x000001c0250778a4 */ /* 0x000fe2000f8e0205 */
[----:B------:R-:W-:Y:S01]  /*16c0*/  UMOV UR8, UR32 ;  /* 0x0000002000087c82 */ /* 0x000fe20008000000 */
[----:B------:R-:W-:Y:S02]  /*16d0*/  UMOV UR11, 0x80000020 ;  /* 0x80000020000b7882 */ /* 0x000fe40000000000 */
[----:B------:R-:W-:Y:S02]  /*16e0*/  UIADD3 UR10, UR7, 0x40, URZ ;  /* 0x00000040070a7890 */ /* 0x000fe4000fffe03f */
[----:B------:R-:W-:-:S02]  /*16f0*/  UIADD3 UR14, UR7, 0x80, URZ ;  /* 0x00000080070e7890 */ /* 0x000fc4000fffe03f */
[----:B------:R-:W-:Y:S01]  /*1700*/  UMOV UR34, UR7 ;  /* 0x0000000700227c82 */ /* 0x000fe20008000000 */
[----:B------:R-:W-:Y:S01]  /*1710*/  UMOV UR12, UR32 ;  /* 0x00000020000c7c82 */ /* 0x000fe20008000000 */
[----:B------:R-:W-:Y:S01]  /*1720*/  HGMMA.64x16x16.F32 R184, gdesc[UR32], RZ, !UPT, gsb0 ;  /* 0x0020000020b879f0 */ /* 0x000fe2000c0008ff */
[----:B------:R-:W-:Y:S01]  /*1730*/  UMOV UR13, UR33 ;  /* 0x00000021000d7c82 */ /* 0x000fe20008000000 */
[----:B------:R-:W-:Y:S01]  /*1740*/  UMOV UR15, 0x80000020 ;  /* 0x80000020000f7882 */ /* 0x000fe20000000000 */
[----:B------:R-:W-:Y:S01]  /*1750*/  UIADD3 UR18, UR7, 0xc0, URZ ;  /* 0x000000c007127890 */ /* 0x000fe2000fffe03f */
[----:B------:R-:W-:Y:S01]  /*1760*/  UMOV UR16, UR32 ;  /* 0x0000002000107c82 */ /* 0x000fe20008000000 */
        /* <DEDUP_REMOVED lines=14> */
[----:B------:R-:W-:-:S02]  /*1850*/  WARPGROUP.DEPBAR.LE gsb0, 0x0 ;  /* 0x00008000000079c5 */ /* 0x000fc40000010000 */
[----:B------:R-:W-:-:S06]  /*1860*/  WARPGROUP.ARRIVE ;  /* 0x00000000000079c5 */ /* 0x000fcc0000000000 */
[----:B------:R-:W-:Y:S01]  /*1870*/  HGMMA.64x16x16.F32 R160, gdesc[UR8], RZ, !UPT, gsb0 ;  /* 0x0020000008a079f0 */ /* 0x000fe2000c0008ff */
[----:B------:R-:W-:Y:S02]  /*1880*/  UIADD3 UR8, UR6, 0x200, URZ ;  /* 0x0000020006087890 */ /* 0x000fe4000fffe03f */
[----:B------:R-:W-:Y:S02]  /*1890*/  WARPGROUP.DEPBAR.LE gsb0, 0x0 ;  /* 0x00008000000079c5 */ /* 0x000fe40000010000 */
[----:B------:R-:W-:-:S06]  /*18a0*/  WARPGROUP.ARRIVE ;  /* 0x00000000000079c5 */ /* 0x000fcc0000000000 */
[----:B------:R-:W-:Y:S03]  /*18b0*/  HGMMA.64x16x16.F32 R136, gdesc[UR12], RZ, !UPT, gsb0 ;  /* 0x002000000c8879f0 */ /* 0x000fe6000c0008ff */
        /* <DEDUP_REMOVED lines=11> */
[----:B------:R-:W-:Y:S01]  /*1970*/  HGMMA.64x16x16.F32 R40, gdesc[UR28], RZ, !UPT, gsb0 ;  /* 0x002000001c2879f0 */ /* 0x000fe2000c0008ff */
[----:B------:R-:W-:Y:S01]  /*1980*/  UMOV UR28, UR8 ;  /* 0x00000008001c7c82 */ /* 0x000fe20008000000 */
[----:B------:R-:W-:Y:S01]  /*1990*/  UMOV UR29, 0x80000020 ;  /* 0x80000020001d7882 */ /* 0x000fe20000000000 */
[----:B------:R-:W-:Y:S01]  /*19a0*/  UMOV UR24, UR28 ;  /* 0x0000001c00187c82 */ /* 0x000fe20008000000 */
        /* <DEDUP_REMOVED lines=11> */
[----:B------:R-:W-:-:S02]  /*1a60*/  WARPGROUP.DEPBAR.LE gsb0, 0x0 ;  /* 0x00008000000079c5 */ /* 0x000fc40000010000 */
[----:B------:R-:W-:-:S06]  /*1a70*/  WARPGROUP.ARRIVE ;  /* 0x00000000000079c5 */ /* 0x000fcc0000000000 */
[----:B------:R-:W-:Y:S03]  /*1a80*/  HGMMA.64x16x16.F32 R32, gdesc[UR28], RZ, !UPT, gsb0 ;  /* 0x002000001c2079f0 */ /* 0x000fe6000c0008ff */
[----:B------:R-:W-:Y:S02]  /*1a90*/  WARPGROUP.DEPBAR.LE gsb0, 0x0 ;  /* 0x00008000000079c5 */ /* 0x000fe40000010000 */
[----:B------:R-:W-:-:S06]  /*1aa0*/  WARPGROUP.ARRIVE ;  /* 0x00000000000079c5 */ /* 0x000fcc0000000000 */
[----:B------:R-:W-:Y:S01]  /*1ab0*/  HGMMA.64x16x16.F32 R56, gdesc[UR24], RZ, !UPT, gsb0 ;  /* 0x00200000183879f0 */ /* 0x000fe2000c0008ff */
[----:B------:R-:W-:Y:S01]  /*1ac0*/  UIADD3 UR24, UR6, 0x2, URZ ;  /* 0x0000000206187890 */ /* 0x000fe2000fffe03f */
[----:B------:R-:W-:Y:S01]  /*1ad0*/  UMOV UR25, 0x80000020 ;  /* 0x8000002000197882 */ /* 0x000fe20000000000 */
[----:B------:R-:W-:Y:S02]  /*1ae0*/  WARPGROUP.DEPBAR.LE gsb0, 0x0 ;  /* 0x00008000000079c5 */ /* 0x000fe40000010000 */
[----:B------:R-:W-:-:S06]  /*1af0*/  WARPGROUP.ARRIVE ;  /* 0x00000000000079c5 */ /* 0x000fcc0000000000 */
[----:B------:R-:W-:Y:S03]  /*1b00*/  HGMMA.64x16x16.F32 R80, gdesc[UR20], RZ, !UPT, gsb0 ;  /* 0x00200000145079f0 */ /* 0x000fe6000c0008ff */
[----:B------:R-:W-:Y:S02]  /*1b10*/  WARPGROUP.DEPBAR.LE gsb0, 0x0 ;  /* 0x00008000000079c5 */ /* 0x000fe40000010000 */
        /* <DEDUP_REMOVED lines=26> */
[----:B------:R-:W-:Y:S01]  /*1cc0*/  HGMMA.64x16x16.F32 R168, gdesc[UR32], RZ, !UPT, gsb0 ;  /* 0x0020000020a879f0 */ /* 0x000fe2000c0008ff */
[----:B------:R-:W-:Y:S01]  /*1cd0*/  UMOV UR34, UR26 ;  /* 0x0000001a00227c82 */ /* 0x000fe20008000000 */
[----:B------:R-:W-:Y:S01]  /*1ce0*/  UMOV UR35, UR27 ;  /* 0x0000001b00237c82 */ /* 0x000fe20008000000 */
[----:B------:R-:W-:Y:S01]  /*1cf0*/  UIADD3 UR26, UR7, 0x2, URZ ;  /* 0x00000002071a7890 */ /* 0x000fe2000fffe03f */
[----:B------:R-:W-:Y:S01]  /*1d00*/  UMOV UR27, 0x80000020 ;  /* 0x80000020001b7882 */ /* 0x000fe20000000000 */
[----:B------:R-:W-:Y:S02]  /*1d10*/  WARPGROUP.DEPBAR.LE gsb0, 0x0 ;  /* 0x00008000000079c5 */ /* 0x000fe40000010000 */
[----:B------:R-:W-:-:S06]  /*1d20*/  WARPGROUP.ARRIVE ;  /* 0x00000000000079c5 */ /* 0x000fcc0000000000 */
[----:B------:R-:W-:Y:S01]  /*1d30*/  HGMMA.64x16x16.F32 R144, gdesc[UR8], RZ, !UPT, gsb0 ;  /* 0x00200000089079f0 */ /* 0x000fe2000c0008ff */
[----:B------:R-:W-:Y:S01]  /*1d40*/  UIADD3 UR10, UR7, 0x82, URZ ;  /* 0x00000082070a7890 */ /* 0x000fe2000fffe03f */
[----:B------:R-:W-:Y:S01]  /*1d50*/  UMOV UR8, UR24 ;  /* 0x0000001800087c82 */ /* 0x000fe20008000000 */
[----:B------:R-:W-:Y:S01]  /*1d60*/  UMOV UR9, UR25 ;  /* 0x0000001900097c82 */ /* 0x000fe20008000000 */
        /* <DEDUP_REMOVED lines=36> */
[----:B------:R-:W-:Y:S02]  /*1fb0*/  UIADD3 UR7, UR6, 0x202, URZ ;  /* 0x0000020206077890 */ /* 0x000fe4000fffe03f */
[----:B------:R-:W-:Y:S01]  /*1fc0*/  UIADD3 UR6, UR6, 0x402, URZ ;  /* 0x0000040206067890 */ /* 0x000fe2000fffe03f */
[----:B------:R-:W-:Y:S02]  /*1fd0*/  WARPGROUP.DEPBAR.LE gsb0, 0x0 ;  /* 0x00008000000079c5 */ /* 0x000fe40000010000 */
[----:B------:R-:W-:-:S06]  /*1fe0*/  WARPGROUP.ARRIVE ;  /* 0x00000000000079c5 */ /* 0x000fcc0000000000 */
[----:B------:R-:W-:Y:S03]  /*1ff0*/  HGMMA.64x16x16.F32 R184, gdesc[UR24], R184, gsb0 ;  /* 0x0020000018b879f0 */ /* 0x000fe600080008b8 */
        /* <DEDUP_REMOVED lines=17> */
[----:B------:R-:W-:Y:S01]  /*2110*/  HGMMA.64x16x16.F32 R40, gdesc[UR32], R40, gsb0 ;  /* 0x00200000202879f0 */ /* 0x000fe20008000828 */
        /* <DEDUP_REMOVED lines=49> */
[----:B------:R-:W-:Y:S01]  /*2430*/  HGMMA.64x16x16.F32 R168, gdesc[UR24], R168, gsb0 ;  /* 0x0020000018a879f0 */ /* 0x000fe200080008a8 */
[----:B------:R-:W-:Y:S01]  /*2440*/  UMOV UR26, UR34 ;  /* 0x00000022001a7c82 */ /* 0x000fe20008000000 */
[----:B------:R-:W-:Y:S01]  /*2450*/  UMOV UR27, UR35 ;  /* 0x00000023001b7c82 */ /* 0x000fe20008000000 */
        /* <DEDUP_REMOVED lines=19> */
[----:B------:R-:W-:Y:S05]  /*2590*/  @!P1 BRA `(.L_x_22) ;  /* 0x0000001000749947 */ /* 0x000fea0003800000 */
[----:B------:R-:W-:Y:S01]  /*25a0*/  UIADD3 UR6, UR37, 0x1, URZ ;  /* 0x0000000125067890 */ /* 0x000fe2000fffe03f */
[----:B------:R-:W-:Y:S02]  /*25b0*/  IMAD.MOV.U32 R3, RZ, RZ, R0 ;  /* 0x000000ffff037224 */ /* 0x000fe400078e0000 */
[----:B--2---:R-:W-:Y:S01]  /*25c0*/  IMAD.U32 R4, RZ, RZ, UR37 ;  /* 0x00000025ff047e24 */ /* 0x004fe2000f8e00ff */
[----:B------:R-:W-:-:S04]  /*25d0*/  UISETP.NE.AND UP0, UPT, UR6, 0x7, UPT ;  /* 0x000000070600788c */ /* 0x000fc8000bf05270 */
[----:B------:R-:W-:Y:S02]  /*25e0*/  USEL UR7, URZ, 0x1, UP0 ;  /* 0x000000013f077887 */ /* 0x000fe40008000000 */
[----:B------:R-:W-:Y:S02]  /*25f0*/  USEL UR6, UR6, URZ, UP0 ;  /* 0x0000003f06067287 */ /* 0x000fe40008000000 */
[----:B------:R-:W-:-:S06]  /*2600*/  ULOP3.LUT UR7, UR36, UR7, URZ, 0x3c, !UPT ;  /* 0x0000000724077292 */ /* 0x000fcc000f8e3c3f */
[----:B------:R-:W-:-:S07]  /*2610*/  IMAD.U32 R7, RZ, RZ, UR7 ;  /* 0x00000007ff077e24 */ /* 0x000fce000f8e00ff */
.L_x_29:
[----:B------:R-:W-:Y:S05]  /*2620*/  @!P0 BRA `(.L_x_23) ;  /* 0x0000000000048947 */ /* 0x000fea0003800000 */
[----:B------:R-:W-:Y:S01]  /*2630*/  BPT.TRAP 0x1 ;  /* 0x000000040000795c */ /* 0x000fe20000300000 */
.L_x_23:
[----:B------:R-:W-:Y:S01]  /*2640*/  ULEA UR7, UR6, UR39, 0x3 ;  /* 0x0000002706077291 */ /* 0x000fe2000f8e183f */
[----:B------:R-:W-:-:S08]  /*2650*/  SHF.L.U32 R5, R7, 0x1f, RZ ;  /* 0x0000001f07057819 */ /* 0x000fd000000006ff */
[----:B------:R0:W2:Y:S01]  /*2660*/  SYNCS.PHASECHK.TRANS64.TRYWAIT P1, [UR7], R5 ;  /* 0x00000005ff0075a7 */ /* 0x0000a20008020147 */
[----:B------:R-:W-:Y:S05]  /*2670*/  @!P0 BRA `(.L_x_24) ;  /* 0x0000000000048947 */ /* 0x000fea0003800000 */
[----:B------:R-:W-:Y:S01]  /*2680*/  BPT.TRAP 0x1 ;  /* 0x000000040000795c */ /* 0x000fe20000300000 */
.L_x_24:
[----:B--2---:R-:W-:Y:S05]  /*2690*/  @P1 BRA `(.L_x_25) ;  /* 0x0000000000081947 */ /* 0x004fea0003800000 */
[----:B------:R-:W2:Y:S02]  /*26a0*/  SYNCS.PHASECHK.TRANS64.TRYWAIT P1, [UR7], R5 ;  /* 0x00000005ff0075a7 */ /* 0x000ea40008020147 */
[----:B--2---:R-:W-:Y:S05]  /*26b0*/  @!P1 BRA `(.L_x_26) ;  /* 0x000000e000689947 */ /* 0x004fea0003800000 */
.L_x_25:
[----:B------:R-:W-:Y:S01]  /*26c0*/  UIMAD UR7, UR6, 0x600, UR4 ;  /* 0x00000600060778a4 */ /* 0x000fe2000f8e0204 */
[----:B------:R-:W-:Y:S01]  /*26d0*/  WARPGROUP.ARRIVE ;  /* 0x00000000000079c5 */ /* 0x000fe20000000000 */
[----:B------:R-:W-:Y:S01]  /*26e0*/  UIMAD UR42, UR6, 0x1c0, UR5 ;  /* 0x000001c0062a78a4 */ /* 0x000fe2000f8e0205 */
[----:B------:R-:W-:Y:S01]  /*26f0*/  UMOV UR29, 0x80000020 ;  /* 0x80000020001d7882 */ /* 0x000fe20000000000 */
[----:B------:R-:W-:Y:S02]  /*2700*/  UMOV UR31, 0x80000020 ;  /* 0x80000020001f7882 */ /* 0x000fe40000000000 */
[----:B------:R-:W-:Y:S01]  /*2710*/  UIADD3 UR26, UR42, 0x40, URZ ;  /* 0x000000402a1a7890 */ /* 0x000fe2000fffe03f */
[----:B------:R-:W-:Y:S02]  /*2720*/  UMOV UR28, UR7 ;  /* 0x00000007001c7c82 */ /* 0x000fe40008000000 */
[----:B------:R-:W-:Y:S01]  /*2730*/  UMOV UR30, UR42 ;  /* 0x0000002a001e7c82 */ /* 0x000fe20008000000 */
[----:B------:R-:W-:Y:S01]  /*2740*/  UMOV UR24, UR28 ;  /* 0x0000001c00187c82 */ /* 0x000fe20008000000 */
[----:B------:R-:W-:Y:S01]  /*2750*/  HGMMA.64x16x16.F32 R184, gdesc[UR28], R184, gsb0 ;  /* 0x002000001cb879f0 */ /* 0x000fe200080008b8 */
        /* <DEDUP_REMOVED lines=34> */
[----:B------:R-:W-:Y:S02]  /*2980*/  UIADD3 UR12, UR7, 0x200, URZ ;  /* 0x00000200070c7890 */ /* 0x000fe4000fffe03f */
        /* <DEDUP_REMOVED lines=59> */
[----:B------:R-:W-:Y:S01]  /*2d40*/  UIADD3 UR34, UR42, 0x182, URZ ;  /* 0x000001822a227890 */ /* 0x000fe2000fffe03f */
[----:B------:R-:W-:Y:S01]  /*2d50*/  UMOV UR35, 0x80000020 ;  /* 0x8000002000237882 */ /* 0x000fe20000000000 */
[----:B------:R-:W-:Y:S02]  /*2d60*/  WARPGROUP.DEPBAR.LE gsb0, 0x0 ;  /* 0x00008000000079c5 */ /* 0x000fe40000010000 */
[----:B------:R-:W-:-:S06]  /*2d70*/  WARPGROUP.ARRIVE ;  /* 0x00000000000079c5 */ /* 0x000fcc0000000000 */
[----:B------:R-:W-:Y:S01]  /*2d80*/  HGMMA.64x16x16.F32 R144, gdesc[UR24], R144, gsb0 ;  /* 0x00200000189079f0 */ /* 0x000fe20008000890 */
        /* <DEDUP_REMOVED lines=10> */
[----:B------:R-:W-:Y:S02]  /*2e30*/  UIADD3 UR16, UR7, 0x2, URZ ;  /* 0x0000000207107890 */ /* 0x000fe4000fffe03f */
        /* <DEDUP_REMOVED lines=16> */
[----:B------:R-:W-:Y:S01]  /*2f40*/  UMOV UR28, UR16 ;  /* 0x00000010001c7c82 */ /* 0x000fe20008000000 */
[----:B------:R-:W-:Y:S01]  /*2f50*/  UMOV UR29, 0x80000020 ;  /* 0x80000020001d7882 */ /* 0x000fe20000000000 */
        /* <DEDUP_REMOVED lines=30> */
[----:B------:R-:W-:Y:S01]  /*3140*/  UIADD3 UR7, UR7, 0x402, URZ ;  /* 0x0000040207077890 */ /* 0x000fe2000fffe03f */
        /* <DEDUP_REMOVED lines=78> */
[----:B------:R-:W-:Y:S01]  /*3630*/  BPT.TRAP 0x1 ;  /* 0x000000040000795c */ /* 0x000fe20000300000 */
.L_x_27:
[----:B------:R-:W-:-:S13]  /*3640*/  ISETP.NE.AND P1, PT, R2, RZ, PT ;  /* 0x000000ff0200720c */ /* 0x000fda0003f25270 */
[----:B0-2---:R-:W-:-:S04]  /*3650*/  @P1 LEA R5, R4, UR39, 0x3 ;  /* 0x0000002704051c11 */ /* 0x005fc8000f8e18ff */
[----:B------:R-:W-:-:S04]  /*3660*/  @P1 IADD3 R5, R5, 0x38, RZ ;  /* 0x0000003805051810 */ /* 0x000fc80007ffe0ff */
[----:B------:R-:W-:-:S04]  /*3670*/  @P1 PRMT R5, R16, 0x654, R5 ;  /* 0x0000065410051816 */ /* 0x000fc80000000005 */
[----:B------:R0:W-:Y:S01]  /*3680*/  @P1 SYNCS.ARRIVE.TRANS64.RED.A1T0 RZ, [R5+URZ], RZ ;  /* 0x000000ff05ff19a7 */ /* 0x0001e2000810043f */
[----:B------:R-:W-:-:S13]  /*3690*/  ISETP.GT.U32.AND P1, PT, R18, 0x1, PT ;  /* 0x000000011200780c */ /* 0x000fda0003f24070 */
[----:B0-----:R-:W-:Y:S05]  /*36a0*/  @P1 BRA `(.L_x_28) ;  /* 0x0000000000041947 */ /* 0x001fea0003800000 */
[----:B------:R-:W-:Y:S01]  /*36b0*/  BPT.TRAP 0x1 ;  /* 0x000000040000795c */ /* 0x000fe20000300000 */
.L_x_28:
[----:B------:R-:W-:Y:S01]  /*36c0*/  UIADD3 UR6, UR6, 0x1, URZ ;  /* 0x0000000106067890 */ /* 0x000fe2000fffe03f */
[C---:B------:R-:W-:Y:S01]  /*36d0*/  ISETP.GT.AND P2, PT, R3.reuse, 0x1, PT ;  /* 0x000000010300780c */ /* 0x040fe20003f44270 */
[----:B------:R-:W-:Y:S02]  /*36e0*/  VIADD R4, R4, 0x1 ;  /* 0x0000000104047836 */ /* 0x000fe40000000000 */
[----:B------:R-:W-:Y:S01]  /*36f0*/  UISETP.NE.AND UP0, UPT, UR6, 0x7, UPT ;  /* 0x000000070600788c */ /* 0x000fe2000bf05270 */
[----:B------:R-:W-:Y:S02]  /*3700*/  VIADD R3, R3, 0xffffffff ;  /* 0xffffffff03037836 */ /* 0x000fe40000000000 */
[C---:B------:R-:W-:Y:S01]  /*3710*/  ISETP.NE.AND P1, PT, R4.reuse, 0x7, PT ;  /* 0x000000070400780c */ /* 0x040fe20003f25270 */
[----:B------:R-:W-:Y:S02]  /*3720*/  USEL UR7, URZ, 0x1, UP0 ;  /* 0x000000013f077887 */ /* 0x000fe40008000000 */
[----:B------:R-:W-:Y:S01]  /*3730*/  USEL UR6, UR6, URZ, UP0 ;  /* 0x0000003f06067287 */ /* 0x000fe20008000000 */
[----:B------:R-:W-:-:S03]  /*3740*/  SEL R4, R4, RZ, P1 ;  /* 0x000000ff04047207 */ /* 0x000fc60000800000 */
[----:B------:R-:W-:Y:S01]  /*3750*/  LOP3.LUT R7, R7, UR7, RZ, 0x3c, !PT ;  /* 0x0000000707077c12 */ /* 0x000fe2000f8e3cff */
[----:B------:R-:W-:Y:S07]  /*3760*/  @P2 BRA `(.L_x_29) ;  /* 0xffffffec00ac2947 */ /* 0x000fee000383ffff */
.L_x_22:
[----:B------:R-:W0:Y:S02]  /*3770*/  LDC R3, c[0x0][0x28c] ;  /* 0x0000a300ff037b82 */ /* 0x000e240000000800 */
[----:B0-----:R-:W-:-:S13]  /*3780*/  ISETP.GE.AND P1, PT, R3, 0x1, PT ;  /* 0x000000010300780c */ /* 0x001fda0003f26270 */
[----:B------:R-:W-:Y:S05]  /*3790*/  @!P1 BRA `(.L_x_30) ;  /* 0x00000000004c9947 */ /* 0x000fea0003800000 */
[----:B------:R-:W-:Y:S05]  /*37a0*/  @!P0 BRA `(.L_x_31) ;  /* 0x0000000000048947 */ /* 0x000fea0003800000 */
[----:B------:R-:W-:Y:S01]  /*37b0*/  BPT.TRAP 0x1 ;  /* 0x000000040000795c */ /* 0x000fe20000300000 */
.L_x_31:
[----:B------:R-:W-:Y:S01]  /*37c0*/  ISETP.NE.AND P0, PT, R2, RZ, PT ;  /* 0x000000ff0200720c */ /* 0x000fe20003f05270 */
[----:B------:R-:W-:Y:S01]  /*37d0*/  BSSY B0, `(.L_x_32) ;  /* 0x000000d000007945 */ /* 0x000fe20003800000 */
[----:B------:R-:W-:-:S11]  /*37e0*/  ISETP.GT.U32.AND P1, PT, R18, 0x1, PT ;  /* 0x000000011200780c */ /* 0x000fd60003f24070 */
[----:B------:R-:W-:Y:S05]  /*37f0*/  @!P0 BRA `(.L_x_33) ;  /* 0x0000000000288947 */ /* 0x000fea0003800000 */
[----:B------:R-:W-:-:S04]  /*3800*/  VIADD R3, R0, UR37 ;  /* 0x0000002500037c36 */ /* 0x000fc80008000000 */
[----:B--2---:R-:W-:-:S04]  /*3810*/  IMAD.WIDE.U32 R4, R3, 0x24924925, RZ ;  /* 0x2492492503047825 */ /* 0x004fc800078e00ff */
[----:B------:R-:W-:-:S05]  /*3820*/  IMAD.IADD R4, R3, 0x1, -R5 ;  /* 0x0000000103047824 */ /* 0x000fca00078e0a05 */
[----:B------:R-:W-:-:S04]  /*3830*/  LEA.HI R4, R4, R5, RZ, 0x1f ;  /* 0x0000000504047211 */ /* 0x000fc800078ff8ff */
[----:B------:R-:W-:-:S05]  /*3840*/  SHF.R.U32.HI R4, RZ, 0x2, R4 ;  /* 0x00000002ff047819 */ /* 0x000fca0000011604 */
[----:B------:R-:W-:-:S05]  /*3850*/  IMAD R4, R4, -0x7, R3 ;  /* 0xfffffff904047824 */ /* 0x000fca00078e0203 */
[----:B------:R-:W-:-:S04]  /*3860*/  LEA R4, R4, UR39, 0x3 ;  /* 0x0000002704047c11 */ /* 0x000fc8000f8e18ff */
[----:B------:R-:W-:-:S04]  /*3870*/  IADD3 R3, R4, 0x38, RZ ;  /* 0x0000003804037810 */ /* 0x000fc80007ffe0ff */
[----:B------:R-:W-:-:S04]  /*3880*/  PRMT R3, R16, 0x654, R3 ;  /* 0x0000065410037816 */ /* 0x000fc80000000003 */
[----:B------:R0:W-:Y:S03]  /*3890*/  SYNCS.ARRIVE.TRANS64.RED.A1T0 RZ, [R3+URZ], RZ ;  /* 0x000000ff03ff79a7 */ /* 0x0001e6000810043f */
.L_x_33:
[----:B------:R-:W-:Y:S05]  /*38a0*/  BSYNC B0 ;  /* 0x0000000000007941 */ /* 0x000fea0003800000 */
.L_x_32:
[----:B------:R-:W-:Y:S05]  /*38b0*/  @P1 BRA `(.L_x_30) ;  /* 0x0000000000041947 */ /* 0x000fea0003800000 */
[----:B------:R-:W-:Y:S01]  /*38c0*/  BPT.TRAP 0x1 ;  /* 0x000000040000795c */ /* 0x000fe20000300000 */
.L_x_30:
[----:B------:R-:W3:Y:S01]  /*38d0*/  LDL.LU R7, [R1] ;  /* 0x0000000001077983 */ /* 0x000ee20000300800 */
[----:B------:R-:W4:Y:S01]  /*38e0*/  LDC R6, c[0x0][0x288] ;  /* 0x0000a200ff067b82 */ /* 0x000f220000000800 */
[----:B------:R-:W0:Y:S01]  /*38f0*/  S2R R10, SR_TID.X ;  /* 0x00000000000a7919 */ /* 0x000e220000002100 */
[----:B------:R-:W-:Y:S01]  /*3900*/  UIADD3 UR37, UR38, UR37, URZ ;  /* 0x0000002526257290 */ /* 0x000fe2000fffe03f */
[----:B------:R-:W-:Y:S01]  /*3910*/  ULDC UR7, c[0x0][0x284] ;  /* 0x0000a10000077ab9 */ /* 0x000fe20000000800 */
[----:B------:R-:W3:Y:S02]  /*3920*/  LDL.LU R9, [R1+0x4] ;  /* 0x0000040001097983 */ /* 0x000ee40000300800 */
[----:B------:R-:W-:Y:S01]  /*3930*/  UISETP.GT.U32.AND UP0, UPT, UR37, 0x6, UPT ;  /* 0x000000062500788c */ /* 0x000fe2000bf04070 */
[----:B------:R-:W-:Y:S01]  /*3940*/  SHF.R.S32.HI R15, RZ, 0x1f, R17 ;  /* 0x0000001fff0f7819 */ /* 0x000fe20000011411 */
[----:B------:R-:W-:Y:S01]  /*3950*/  UIMAD.WIDE.U32 UR4, UR37, 0x24924925, URZ ;  /* 0x24924925250478a5 */ /* 0x000fe2000f8e003f */
[----:B------:R-:W-:Y:S01]  /*3960*/  MOV R218, 0xffffffff ;  /* 0xffffffff00da7802 */ /* 0x000fe20000000f00 */
[----:B------:R-:W-:-:S02]  /*3970*/  UISETP.LT.U32.AND UP0, UPT, UR38, 0x7, UP0 ;  /* 0x000000072600788c */ /* 0x000fc40008701070 */
[----:B------:R-:W-:Y:S02]  /*3980*/  UIADD3 UR4, UR37, -UR5, URZ ;  /* 0x8000000525047290 */ /* 0x000fe4000fffe03f */
[----:B------:R-:W-:Y:S02]  /*3990*/  UISETP.GE.U32.AND UP1, UPT, UR38, 0x7, UPT ;  /* 0x000000072600788c */ /* 0x000fe4000bf26070 */
[----:B------:R-:W-:Y:S02]  /*39a0*/  USEL UR6, URZ, 0x1, !UP0 ;  /* 0x000000013f067887 */ /* 0x000fe4000c000000 */
[----:B------:R-:W-:Y:S01]  /*39b0*/  ULEA.HI UR4, UR4, UR5, URZ, 0x1f ;  /* 0x0000000504047291 */ /* 0x000fe2000f8ff83f */
[----:B------:R-:W-:Y:S01]  /*39c0*/  ULDC.64 UR8, c[0x0][0x5d0] ;  /* 0x0001740000087ab9 */ /* 0x000fe20000000a00 */
[----:B------:R-:W-:Y:S02]  /*39d0*/  ULOP3.LUT UR36, UR36, UR6, URZ, 0x3c, !UPT ;  /* 0x0000000624247292 */ /* 0x000fe4000f8e3c3f */
[----:B------:R-:W-:-:S04]  /*39e0*/  USHF.R.U32.HI UR4, URZ, 0x2, UR4 ;  /* 0x000000023f047899 */ /* 0x000fc80008011604 */
[----:B------:R-:W-:Y:S02]  /*39f0*/  @UP1 ULOP3.LUT UR36, UR36, 0x1, UR4, 0x78, !UPT ;  /* 0x0000000124241892 */ /* 0x000fe4000f8e7804 */
[----:B------:R-:W-:Y:S01]  /*3a00*/  UIMAD UR37, UR4, -0x7, UR37 ;  /* 0xfffffff9042578a4 */ /* 0x000fe2000f8e0225 */
[--C-:B0-----:R-:W-:Y:S01]  /*3a10*/  SHF.R.U32.HI R0, RZ, 0x2, R10.reuse ;  /* 0x00000002ff007819 */ /* 0x101fe2000001160a */
[C---:B------:R-:W-:Y:S01]  /*3a20*/  IMAD.SHL.U32 R204, R10.reuse, 0x2, RZ ;  /* 0x000000020acc7824 */ /* 0x040fe200078e00ff */
[----:B--2---:R-:W-:Y:S02]  /*3a30*/  LOP3.LUT R4, R10, 0x60, RZ, 0xc0, !PT ;  /* 0x000000600a047812 */ /* 0x004fe400078ec0ff */
[----:B------:R-:W-:Y:S02]  /*3a40*/  SHF.R.U32.HI R5, RZ, 0x7, R10 ;  /* 0x00000007ff057819 */ /* 0x000fe4000001160a */
[----:B------:R-:W-:Y:S02]  /*3a50*/  LOP3.LUT R3, R0, 0x7, RZ, 0xc0, !PT ;  /* 0x0000000700037812 */ /* 0x000fe400078ec0ff */
[----:B------:R-:W-:-:S02]  /*3a60*/  SHF.R.U32.HI R4, RZ, 0x1, R4 ;  /* 0x00000001ff047819 */ /* 0x000fc40000011604 */
[----:B------:R-:W-:Y:S02]  /*3a70*/  LOP3.LUT R0, R5, 0x1, RZ, 0xc0, !PT ;  /* 0x0000000105007812 */ /* 0x000fe400078ec0ff */
[----:B------:R-:W-:-:S03]  /*3a80*/  IADD3 R5, RZ, -R4, -R3 ;  /* 0x80000004ff057210 */ /* 0x000fc60007ffe803 */
[C---:B------:R-:W-:Y:S02]  /*3a90*/  IMAD.SHL.U32 R8, R0.reuse, 0x40, RZ ;  /* 0x0000004000087824 */ /* 0x040fe400078e00ff */
[----:B------:R-:W-:Y:S01]  /*3aa0*/  IMAD R5, R0, -0x40, R5 ;  /* 0xffffffc000057824 */ /* 0x000fe200078e0205 */
[----:B------:R-:W-:Y:S02]  /*3ab0*/  LOP3.LUT R0, R10, 0x3, RZ, 0xc0, !PT ;  /* 0x000000030a007812 */ /* 0x000fe400078ec0ff */
[----:B------:R-:W-:-:S03]  /*3ac0*/  LOP3.LUT R3, R8, 0x40, R3, 0xe2, !PT ;  /* 0x0000004008037812 */ /* 0x000fc600078ee203 */
[----:B----4-:R-:W-:Y:S02]  /*3ad0*/  IMAD R12, R0, -0x2, R6 ;  /* 0xfffffffe000c7824 */ /* 0x010fe400078e0206 */
[----:B---3--:R-:W-:-:S05]  /*3ae0*/  IMAD R7, R7, 0x70, RZ ;  /* 0x0000007007077824 */ /* 0x008fca00078e02ff */
[----:B------:R-:W-:Y:S01]  /*3af0*/  ISETP.GE.AND P0, PT, R7, R6, PT ;  /* 0x000000060700720c */ /* 0x000fe20003f06270 */
[----:B------:R-:W-:Y:S01]  /*3b00*/  IMAD R6, R15, UR8, RZ ;  /* 0x000000080f067c24 */ /* 0x000fe2000f8e02ff */
[----:B------:R-:W-:Y:S01]  /*3b10*/  LOP3.LUT R204, R7, 0x6, R204, 0xf8, !PT ;  /* 0x0000000607cc7812 */ /* 0x000fe200078ef8cc */
[C---:B------:R-:W-:Y:S02]  /*3b20*/  IMAD R0, R9.reuse, 0x180, RZ ;  /* 0x0000018009007824 */ /* 0x040fe400078e02ff */
[----:B------:R-:W-:Y:S01]  /*3b30*/  IMAD.WIDE R10, R9, 0x180, RZ ;  /* 0x00000180090a7825 */ /* 0x000fe200078e02ff */
[----:B------:R-:W-:Y:S02]  /*3b40*/  SHF.R.S32.HI R205, RZ, 0x1f, R204 ;  /* 0x0000001fffcd7819 */ /* 0x000fe400000114cc */
[C---:B------:R-:W-:Y:S01]  /*3b50*/  ISETP.GE.OR P0, PT, R0.reuse, UR7, P0 ;  /* 0x0000000700007c0c */ /* 0x040fe20008706670 */
[C---:B------:R-:W-:Y:S01]  /*3b60*/  IMAD R13, R17.reuse, UR9, R6 ;  /* 0x00000009110d7c24 */ /* 0x040fe2000f8e0206 */
[----:B------:R-:W-:Y:S01]  /*3b70*/  IADD3 R5, -R0, UR7, R5 ;  /* 0x0000000700057c10 */ /* 0x000fe2000fffe105 */
[----:B------:R-:W-:Y:S01]  /*3b80*/  IMAD.WIDE.U32 R8, R17, UR8, R204 ;  /* 0x0000000811087c25 */ /* 0x000fe2000f8e00cc */
[----:B------:R-:W-:-:S03]  /*3b90*/  LOP3.LUT R6, R10, R3, R4, 0xfe, !PT ;  /* 0x000000030a067212 */ /* 0x000fc600078efe04 */
[----:B------:R-:W-:Y:S02]  /*3ba0*/  IMAD.IADD R9, R9, 0x1, R13 ;  /* 0x0000000109097824 */ /* 0x000fe400078e020d */
[----:B------:R-:W-:-:S04]  /*3bb0*/  IMAD.IADD R4, R12, 0x1, -R7 ;  /* 0x000000010c047824 */ /* 0x000fc800078e0a07 */
[----:B------:R-:W-:Y:S05]  /*3bc0*/  @P0 BRA `(.L_x_34) ;  /* 0x000000ac00540947 */ /* 0x000fea0003800000 */
[----:B------:R-:W0:Y:S01]  /*3bd0*/  LDC.64 R202, c[0x0][0x5c8] ;  /* 0x00017200ffca7b82 */ /* 0x000e220000000a00 */
[----:B-----5:R-:W-:Y:S01]  /*3be0*/  FSETP.NEU.AND P1, PT, R23, RZ, PT ;  /* 0x000000ff1700720b */ /* 0x020fe20003f2d000 */
[----:B------:R-:W-:Y:S01]  /*3bf0*/  BSSY B0, `(.L_x_34) ;  /* 0x0000ad2000007945 */ /* 0x000fe20003800000 */
[----:B------:R-:W-:-:S04]  /*3c00*/  ISETP.GT.AND P4, PT, R5, RZ, PT ;  /* 0x000000ff0500720c */ /* 0x000fc80003f84270 */
[----:B------:R-:W-:Y:S01]  /*3c10*/  ISETP.GT.AND P0, PT, R4, RZ, P4 ;  /* 0x000000ff0400720c */ /* 0x000fe20002704270 */
[-C--:B0-----:R-:W-:Y:S02]  /*3c20*/  IMAD R0, R11, R202.reuse, RZ ;  /* 0x000000ca0b007224 */ /* 0x081fe400078e02ff */
[----:B------:R-:W-:-:S04]  /*3c30*/  IMAD.WIDE.U32 R8, R6, R202, R8 ;  /* 0x000000ca06087225 */ /* 0x000fc800078e0008 */
[----:B------:R-:W-:-:S04]  /*3c40*/  IMAD R3, R6, R203, R0 ;  /* 0x000000cb06037224 */ /* 0x000fc800078e0200 */
[----:B-1----:R-:W-:Y:S01]  /*3c50*/  IMAD.IADD R193, R9, 0x1, R3 ;  /* 0x0000000109c17824 */ /* 0x002fe200078e0203 */
[----:B------:R-:W-:Y:S06]  /*3c60*/  @!P1 BRA `(.L_x_35) ;  /* 0x0000007800a89947 */ /* 0x000fec0003800000 */
[----:B------:R-:W0:Y:S01]  /*3c70*/  LDC.64 R200, c[0x0][0x5b8] ;  /* 0x00016e00ffc87b82 */ /* 0x000e220000000a00 */
[----:B------:R-:W-:-:S07]  /*3c80*/  ULDC.64 UR4, c[0x0][0x5c0] ;  /* 0x0001700000047ab9 */ /* 0x000fce0000000a00 */
[----:B------:R-:W1:Y:S08]  /*3c90*/  LDC.64 R198, c[0x0][0x5b0] ;  /* 0x00016c00ffc67b82 */ /* 0x000e700000000a00 */
[----:B------:R-:W2:Y:S01]  /*3ca0*/  LDC.64 R196, c[0x0][0x5a8] ;  /* 0x00016a00ffc47b82 */ /* 0x000ea20000000a00 */
[-C--:B0-----:R-:W-:Y:S02]  /*3cb0*/  IMAD R0, R15, R200.reuse, RZ ;  /* 0x000000c80f007224 */ /* 0x081fe400078e02ff */
[----:B------:R-:W-:-:S04]  /*3cc0*/  IMAD.WIDE.U32 R194, R17, R200, R204 ;  /* 0x000000c811c27225 */ /* 0x000fc800078e00cc */
[----:B------:R-:W-:Y:S02]  /*3cd0*/  IMAD R3, R17, R201, R0 ;  /* 0x000000c911037224 */ /* 0x000fe400078e0200 */
[-C--:B-1----:R-:W-:Y:S02]  /*3ce0*/  IMAD R0, R11, R198.reuse, RZ ;  /* 0x000000c60b007224 */ /* 0x082fe400078e02ff */
[----:B------:R-:W-:Y:S02]  /*3cf0*/  IMAD.IADD R21, R195, 0x1, R3 ;  /* 0x00000001c3157824 */ /* 0x000fe400078e0203 */
[----:B------:R-:W-:Y:S02]  /*3d00*/  IMAD.MOV.U32 R20, RZ, RZ, R194 ;  /* 0x000000ffff147224 */ /* 0x000fe400078e00c2 */
[C---:B------:R-:W-:Y:S02]  /*3d10*/  IMAD R0, R6.reuse, R199, R0 ;  /* 0x000000c706007224 */ /* 0x040fe400078e0200 */
[----:B------:R-:W-:-:S04]  /*3d20*/  IMAD.WIDE.U32 R10, R6, R198, R20 ;  /* 0x000000c6060a7225 */ /* 0x000fc800078e0014 */
[----:B------:R-:W-:Y:S01]  /*3d30*/  IMAD.IADD R7, R11, 0x1, R0 ;  /* 0x000000010b077824 */ /* 0x000fe200078e0200 */
[----:B--2---:R-:W-:-:S04]  /*3d40*/  LEA R12, P1, R10, R196, 0x1 ;  /* 0x000000c40a0c7211 */ /* 0x004fc800078208ff */
[----:B------:R-:W-:-:S05]  /*3d50*/  LEA.HI.X R13, R10, R197, R7, 0x1, P1 ;  /* 0x000000c50a0d7211 */ /* 0x000fca00008f0c07 */
[----:B------:R0:W2:Y:S01]  /*3d60*/  @P0 LDG.E.LTC128B.U16 R7, desc[UR40][R12.64] ;  /* 0x000000280c070981 */ /* 0x0000a2000c1e1520 */
[----:B------:R-:W-:Y:S01]  /*3d70*/  IMAD.WIDE.U32 R10, R6, R198, R204 ;  /* 0x000000c6060a7225 */ /* 0x000fe200078e00cc */
[----:B------:R-:W-:Y:S04]  /*3d80*/  BSSY B1, `(.L_x_36) ;  /* 0x0000012000017945 */ /* 0x000fe80003800000 */
[----:B------:R-:W-:-:S03]  /*3d90*/  IADD3 R11, R0, R11, RZ ;  /* 0x0000000b000b7210 */ /* 0x000fc60007ffe0ff */
[----:B------:R-:W-:-:S03]  /*3da0*/  IMAD.WIDE.U32 R10, R17, R200, R10 ;  /* 0x000000c8110a7225 */ /* 0x000fc600078e000a */
[----:B0-----:R-:W-:Y:S01]  /*3db0*/  LEA R12, P2, R10, R196, 0x1 ;  /* 0x000000c40a0c7211 */ /* 0x001fe200078408ff */
[----:B--2---:R-:W-:-:S05]  /*3dc0*/  HADD2.F32 R14, -RZ, R7.H0_H0 ;  /* 0x20000007ff0e7230 */ /* 0x004fca0000004100 */
[----:B------:R-:W-:Y:S01]  /*3dd0*/  FMUL R9, R14, R23 ;  /* 0x000000170e097220 */ /* 0x000fe20000400000 */
[----:B------:R-:W-:-:S03]  /*3de0*/  LEA R14, P1, R8, UR4, 0x1 ;  /* 0x00000004080e7c11 */ /* 0x000fc6000f8208ff */
[----:B------:R-:W-:Y:S01]  /*3df0*/  FFMA R9, R184, R192, R9 ;  /* 0x000000c0b8097223 */ /* 0x000fe20000000009 */
[----:B------:R-:W-:Y:S01]  /*3e00*/  LEA.HI.X R15, R8, UR5, R193, 0x1, P1 ;  /* 0x00000005080f7c11 */ /* 0x000fe200088f0cc1 */
[----:B------:R-:W-:Y:S01]  /*3e10*/  IMAD.IADD R8, R3, 0x1, R11 ;  /* 0x0000000103087824 */ /* 0x000fe200078e020b */
[----:B------:R-:W-:Y:S02]  /*3e20*/  ISETP.GT.AND P1, PT, R4, 0x1, P4 ;  /* 0x000000010400780c */ /* 0x000fe40002724270 */
[----:B------:R-:W-:Y:S02]  /*3e30*/  F2FP.F16.F32.PACK_AB R9, RZ, R9 ;  /* 0x00000009ff09723e */ /* 0x000fe400000000ff */
[----:B------:R-:W-:Y:S01]  /*3e40*/  LEA.HI.X R13, R10, R197, R8, 0x1, P2 ;  /* 0x000000c50a0d7211 */ /* 0x000fe200010f0c08 */
[C---:B------:R-:W-:Y:S01]  /*3e50*/  IMAD.SHL.U32 R10, R198.reuse, 0x8, RZ ;  /* 0x00000008c60a7824 */ /* 0x040fe200078e00ff */
[----:B------:R-:W-:Y:S01]  /*3e60*/  SHF.L.U64.HI R11, R198, 0x3, R199 ;  /* 0x00000003c60b7819 */ /* 0x000fe200000102c7 */
[----:B------:R0:W-:Y:S06]  /*3e70*/  @P0 STG.E.U16 desc[UR40][R14.64], R9 ;  /* 0x000000090e000986 */ /* 0x0001ec000c101528 */
[----:B------:R-:W-:Y:S05]  /*3e80*/  @!P1 BRA `(.L_x_37) ;  /* 0x0000000000049947 */ /* 0x000fea0003800000 */
[----:B------:R1:W5:Y:S02]  /*3e90*/  LDG.E.LTC128B.U16 R7, desc[UR40][R12.64+0x2] ;  /* 0x000002280c077981 */ /* 0x000364000c1e1520 */
.L_x_37:
[----:B------:R-:W-:Y:S05]  /*3ea0*/  BSYNC B1 ;  /* 0x0000000000017941 */ /* 0x000fea0003800000 */
.L_x_36:
[----:B-----5:R-:W-:Y:S01]  /*3eb0*/  HADD2.F32 R8, -RZ, R7.H0_H0 ;  /* 0x20000007ff087230 */ /* 0x020fe20000004100 */
[----:B------:R-:W-:Y:S01]  /*3ec0*/  ISETP.GT.AND P3, PT, R5, 0x8, PT ;  /* 0x000000080500780c */ /* 0x000fe20003f64270 */
[----:B------:R-:W-:Y:S01]  /*3ed0*/  IMAD.WIDE.U32 R208, R6, R198, R10 ;  /* 0x000000c606d07225 */ /* 0x000fe200078e000a */
[----:B------:R-:W-:-:S03]  /*3ee0*/  PRMT R201, R7, 0x7610, R201 ;  /* 0x0000761007c97816 */ /* 0x000fc600000000c9 */
[----:B------:R-:W-:Y:S01]  /*3ef0*/  FMUL R8, R8, R23 ;  /* 0x0000001708087220 */ /* 0x000fe20000400000 */
[----:B------:R-:W-:Y:S01]  /*3f00*/  IMAD.IADD R193, R0, 0x1, R209 ;  /* 0x0000000100c17824 */ /* 0x000fe200078e02d1 */
[----:B0-----:R-:W-:Y:S02]  /*3f10*/  IADD3 R9, P2, R194, R208, RZ ;  /* 0x000000d0c2097210 */ /* 0x001fe40007f5e0ff */
[----:B------:R-:W-:Y:S01]  /*3f20*/  FFMA R8, R185, R192, R8 ;  /* 0x000000c0b9087223 */ /* 0x000fe20000000008 */
[----:B------:R-:W-:Y:S02]  /*3f30*/  ISETP.GT.AND P0, PT, R4, RZ, P3 ;  /* 0x000000ff0400720c */ /* 0x000fe40001f04270 */
[----:B------:R-:W-:Y:S01]  /*3f40*/  IMAD.X R184, R193, 0x1, R21, P2 ;  /* 0x00000001c1b87824 */ /* 0x000fe200010e0615 */
[----:B------:R-:W-:Y:S02]  /*3f50*/  LEA R206, P2, R9, R196, 0x1 ;  /* 0x000000c409ce7211 */ /* 0x000fe400078408ff */
[----:B------:R-:W-:-:S02]  /*3f60*/  F2FP.F16.F32.PACK_AB R8, RZ, R8 ;  /* 0x00000008ff08723e */ /* 0x000fc400000000ff */
[----:B------:R-:W-:Y:S02]  /*3f70*/  LEA.HI.X R207, R9, R197, R184, 0x1, P2 ;  /* 0x000000c509cf7211 */ /* 0x000fe400010f0cb8 */
[----:B------:R-:W-:-:S05]  /*3f80*/  PRMT R185, R8, 0x7610, R185 ;  /* 0x0000761008b97816 */ /* 0x000fca00000000b9 */
[----:B------:R0:W-:Y:S04]  /*3f90*/  @P1 STG.E.U16 desc[UR40][R14.64+0x2], R185 ;  /* 0x000002b90e001986 */ /* 0x0001e8000c101528 */
[----:B------:R-:W2:Y:S01]  /*3fa0*/  @P0 LDG.E.LTC128B.U16 R201, desc[UR40][R206.64] ;  /* 0x00000028cec90981 */ /* 0x000ea2000c1e1520 */
[----:B------:R-:W-:Y:S01]  /*3fb0*/  IADD3 R8, P1, R204, R208, RZ ;  /* 0x000000d0cc087210 */ /* 0x000fe20007f3e0ff */
[----:B------:R-:W-:Y:S01]  /*3fc0*/  BSSY B1, `(.L_x_38) ;  /* 0x0000012000017945 */ /* 0x000fe20003800000 */
[----:B------:R-:W-:Y:S02]  /*3fd0*/  ISETP.GT.AND P2, PT, R4, 0x1, P3 ;  /* 0x000000010400780c */ /* 0x000fe40001f44270 */
[----:B------:R-:W-:-:S03]  /*3fe0*/  IADD3.X R9, R205, R193, RZ, P1, !PT ;  /* 0x000000c1cd097210 */ /* 0x000fc60000ffe4ff */
[----:B------:R-:W-:-:S04]  /*3ff0*/  IMAD.WIDE.U32 R8, R17, R200, R8 ;  /* 0x000000c811087225 */ /* 0x000fc800078e0008 */
[----:B------:R-:W-:Y:S02]  /*4000*/  IMAD.IADD R9, R3, 0x1, R9 ;  /* 0x0000000103097824 */ /* 0x000fe400078e0209 */
[----:B--2---:R-:W-:-:S05]  /*4010*/  HADD2.F32 R184, -RZ, R201.H0_H0 ;  /* 0x200000c9ffb87230 */ /* 0x004fca0000004100 */
[----:B------:R-:W-:Y:S01]  /*4020*/  FMUL R7, R184, R23 ;  /* 0x00000017b8077220 */ /* 0x000fe20000400000 */
[----:B------:R-:W-:-:S03]  /*4030*/  LEA R184, P1, R8, R196, 0x1 ;  /* 0x000000c408b87211 */ /* 0x000fc600078208ff */
[----:B------:R-:W-:Y:S01]  /*4040*/  FFMA R7, R186, R192, R7 ;  /* 0x000000c0ba077223 */ /* 0x000fe20000000007 */
[----:B0-----:R-:W-:Y:S01]  /*4050*/  LEA.HI.X R185, R8, R197, R9, 0x1, P1 ;  /* 0x000000c508b97211 */ /* 0x001fe200008f0c09 */
[----:B------:R-:W-:-:S03]  /*4060*/  IMAD.SHL.U32 R8, R202, 0x10, RZ ;  /* 0x00000010ca087824 */ /* 0x000fc600078e00ff */
[----:B------:R-:W-:Y:S02]  /*4070*/  F2FP.F16.F32.PACK_AB R9, RZ, R7 ;  /* 0x00000007ff09723e */ /* 0x000fe400000000ff */
[----:B------:R-:W-:Y:S02]  /*4080*/  SHF.L.U64.HI R7, R202, 0x4, R203 ;  /* 0x00000004ca077819 */ /* 0x000fe400000102cb */
[----:B------:R-:W-:-:S05]  /*4090*/  IADD3 R206, P1, R8, R14, RZ ;  /* 0x0000000e08ce7210 */ /* 0x000fca0007f3e0ff */
[----:B------:R-:W-:-:S05]  /*40a0*/  IMAD.X R207, R7, 0x1, R15, P1 ;  /* 0x0000000107cf7824 */ /* 0x000fca00008e060f */
[----:B------:R0:W-:Y:S01]  /*40b0*/  @P0 STG.E.U16 desc[UR40][R206.64], R9 ;  /* 0x00000009ce000986 */ /* 0x0001e2000c101528 */
[----:B------:R-:W-:Y:S05]  /*40c0*/  @!P2 BRA `(.L_x_39) ;  /* 0x000000000004a947 */ /* 0x000fea0003800000 */
[----:B------:R2:W5:Y:S02]  /*40d0*/  LDG.E.LTC128B.U16 R201, desc[UR40][R184.64+0x2] ;  /* 0x00000228b8c97981 */ /* 0x000564000c1e1520 */
.L_x_39:
[----:B------:R-:W-:Y:S05]  /*40e0*/  BSYNC B1 ;  /* 0x0000000000017941 */ /* 0x000fea0003800000 */
.L_x_38:
[----:B-----5:R-:W-:Y:S01]  /*40f0*/  HADD2.F32 R186, -RZ, R201.H0_H0 ;  /* 0x200000c9ffba7230 */ /* 0x020fe20000004100 */
[----:B------:R-:W-:Y:S01]  /*4100*/  ISETP.GT.AND P0, PT, R4, 0x8, P4 ;  /* 0x000000080400780c */ /* 0x000fe20002704270 */
[----:B------:R-:W-:Y:S03]  /*4110*/  BSSY B1, `(.L_x_40) ;  /* 0x000000a000017945 */ /* 0x000fe60003800000 */
[----:B------:R-:W-:-:S04]  /*4120*/  FMUL R186, R186, R23 ;  /* 0x00000017baba7220 */ /* 0x000fc80000400000 */
[----:B------:R-:W-:Y:S01]  /*4130*/  FFMA R186, R187, R192, R186 ;  /* 0x000000c0bbba7223 */ /* 0x000fe200000000ba */
[----:B------:R-:W-:-:S04]  /*4140*/  MOV R187, R207 ;  /* 0x000000cf00bb7202 */ /* 0x000fc80000000f00 */
[----:B------:R-:W-:-:S04]  /*4150*/  F2FP.F16.F32.PACK_AB R186, RZ, R186 ;  /* 0x000000baffba723e */ /* 0x000fc800000000ff */
[----:B0-----:R-:W-:Y:S01]  /*4160*/  PRMT R9, R186, 0x7610, R9 ;  /* 0x00007610ba097816 */ /* 0x001fe20000000009 */
[----:B------:R-:W-:-:S05]  /*4170*/  IMAD.MOV.U32 R186, RZ, RZ, R206 ;  /* 0x000000ffffba7224 */ /* 0x000fca00078e00ce */
[----:B------:R0:W-:Y:S01]  /*4180*/  @P2 STG.E.U16 desc[UR40][R186.64+0x2], R9 ;  /* 0x00000209ba002986 */ /* 0x0001e2000c101528 */
[----:B------:R-:W-:Y:S05]  /*4190*/  @!P0 BRA `(.L_x_41) ;  /* 0x0000000000048947 */ /* 0x000fea0003800000 */
[----:B------:R3:W5:Y:S02]  /*41a0*/  LDG.E.LTC128B.U16 R201, desc[UR40][R12.64+0x10] ;  /* 0x000010280cc97981 */ /* 0x000764000c1e1520 */
.L_x_41:
[----:B------:R-:W-:Y:S05]  /*41b0*/  BSYNC B1 ;  /* 0x0000000000017941 */ /* 0x000fea0003800000 */
.L_x_40:
[----:B-----5:R-:W-:Y:S01]  /*41c0*/  HADD2.F32 R210, -RZ, R201.H0_H0 ;  /* 0x200000c9ffd27230 */ /* 0x020fe20000004100 */
[----:B------:R-:W-:Y:S01]  /*41d0*/  ISETP.GT.AND P1, PT, R4, 0x9, P4 ;  /* 0x000000090400780c */ /* 0x000fe20002724270 */
[----:B------:R-:W-:Y:S03]  /*41e0*/  BSSY B1, `(.L_x_42) ;  /* 0x0000007000017945 */ /* 0x000fe60003800000 */
[----:B0-----:R-:W-:-:S04]  /*41f0*/  FMUL R9, R210, R23 ;  /* 0x00000017d2097220 */ /* 0x001fc80000400000 */
[----:B------:R-:W-:-:S05]  /*4200*/  FFMA R9, R188, R192, R9 ;  /* 0x000000c0bc097223 */ /* 0x000fca0000000009 */
[----:B------:R-:W-:-:S05]  /*4210*/  F2FP.F16.F32.PACK_AB R9, RZ, R9 ;  /* 0x00000009ff09723e */ /* 0x000fca00000000ff */
[----:B------:R0:W-:Y:S01]  /*4220*/  @P0 STG.E.U16 desc[UR40][R14.64+0x10], R9 ;  /* 0x000010090e000986 */ /* 0x0001e2000c101528 */
[----:B------:R-:W-:Y:S05]  /*4230*/  @!P1 BRA `(.L_x_43) ;  /* 0x0000000000049947 */ /* 0x000fea0003800000 */
[----:B------:R4:W5:Y:S02]  /*4240*/  LDG.E.LTC128B.U16 R201, desc[UR40][R12.64+0x12] ;  /* 0x000012280cc97981 */ /* 0x000964000c1e1520 */
.L_x_43:
[----:B------:R-:W-:Y:S05]  /*4250*/  BSYNC B1 ;  /* 0x0000000000017941 */ /* 0x000fea0003800000 */
.L_x_42:
[----:B-----5:R-:W-:Y:S01]  /*4260*/  HADD2.F32 R188, -RZ, R201.H0_H0 ;  /* 0x200000c9ffbc7230 */ /* 0x020fe20000004100 */
[----:B------:R-:W-:Y:S01]  /*4270*/  ISETP.GT.AND P0, PT, R4, 0x8, P3 ;  /* 0x000000080400780c */ /* 0x000fe20001f04270 */
[----:B------:R-:W-:Y:S03]  /*4280*/  BSSY B1, `(.L_x_44) ;  /* 0x0000007000017945 */ /* 0x000fe60003800000 */
[----:B------:R-:W-:-:S04]  /*4290*/  FMUL R188, R188, R23 ;  /* 0x00000017bcbc7220 */ /* 0x000fc80000400000 */
[----:B------:R-:W-:-:S05]  /*42a0*/  FFMA R188, R189, R192, R188 ;  /* 0x000000c0bdbc7223 */ /* 0x000fca00000000bc */
[----:B------:R-:W-:-:S05]  /*42b0*/  F2FP.F16.F32.PACK_AB R188, RZ, R188 ;  /* 0x000000bcffbc723e */ /* 0x000fca00000000ff */
[----:B------:R0:W-:Y:S01]  /*42c0*/  @P1 STG.E.U16 desc[UR40][R14.64+0x12], R188 ;  /* 0x000012bc0e001986 */ /* 0x0001e2000c101528 */
[----:B------:R-:W-:Y:S05]  /*42d0*/  @!P0 BRA `(.L_x_45) ;  /* 0x0000000000048947 */ /* 0x000fea0003800000 */
[----:B------:R0:W5:Y:S02]  /*42e0*/  LDG.E.LTC128B.U16 R201, desc[UR40][R184.64+0x10] ;  /* 0x00001028b8c97981 */ /* 0x000164000c1e1520 */
.L_x_45:
[----:B------:R-:W-:Y:S05]  /*42f0*/  BSYNC B1 ;  /* 0x0000000000017941 */ /* 0x000fea0003800000 */
.L_x_44:
[----:B0----5:R-:W-:Y:S01]  /*4300*/  HADD2.F32 R188, -RZ, R201.H0_H0 ;  /* 0x200000c9ffbc7230 */ /* 0x021fe20000004100 */
[----:B------:R-:W-:Y:S01]  /*4310*/  ISETP.GT.AND P1, PT, R4, 0x9, P3 ;  /* 0x000000090400780c */ /* 0x000fe20001f24270 */
[----:B------:R-:W-:Y:S03]  /*4320*/  BSSY B1, `(.L_x_46) ;  /* 0x0000009000017945 */ /* 0x000fe60003800000 */
[----:B------:R-:W-:-:S04]  /*4330*/  FMUL R9, R188, R23 ;  /* 0x00000017bc097220 */ /* 0x000fc80000400000 */
[----:B------:R-:W-:-:S05]  /*4340*/  FFMA R9, R190, R192, R9 ;  /* 0x000000c0be097223 */ /* 0x000fca0000000009 */
[----:B------:R-:W-:-:S04]  /*4350*/  F2FP.F16.F32.PACK_AB R9, RZ, R9 ;  /* 0x00000009ff09723e */ /* 0x000fc800000000ff */
[----:B------:R-:W-:Y:S02]  /*4360*/  PRMT R188, R9, 0x7610, R188 ;  /* 0x0000761009bc7816 */ /* 0x000fe400000000bc */
[----:B------:R-:W-:-:S03]  /*4370*/  PRMT R9, R201, 0x7610, R9 ;  /* 0x00007610c9097816 */ /* 0x000fc60000000009 */
[----:B------:R0:W-:Y:S01]  /*4380*/  @P0 STG.E.U16 desc[UR40][R186.64+0x10], R188 ;  /* 0x000010bcba000986 */ /* 0x0001e2000c101528 */
[----:B------:R-:W-:Y:S05]  /*4390*/  @!P1 BRA `(.L_x_47) ;  /* 0x0000000000049947 */ /* 0x000fea0003800000 */
[----:B------:R0:W5:Y:S02]  /*43a0*/  LDG.E.LTC128B.U16 R9, desc[UR40][R184.64+0x12] ;  /* 0x00001228b8097981 */ /* 0x000164000c1e1520 */
.L_x_47:
[----:B------:R-:W-:Y:S05]  /*43b0*/  BSYNC B1 ;  /* 0x0000000000017941 */ /* 0x000fea0003800000 */
.L_x_46:
[----:B-----5:R-:W-:Y:S01]  /*43c0*/  HADD2.F32 R190, -RZ, R9.H0_H0 ;  /* 0x20000009ffbe7230 */ /* 0x020fe20000004100 */
[----:B------:R-:W-:Y:S01]  /*43d0*/  ISETP.GT.AND P2, PT, R5, 0x80, PT ;  /* 0x000000800500780c */ /* 0x000fe20003f44270 */
[----:B0-----:R-:W-:Y:S02]  /*43e0*/  IMAD.MOV.U32 R188, RZ, RZ, R208 ;  /* 0x000000ffffbc7224 */ /* 0x001fe400078e00d0 */
[----:B------:R-:W-:Y:S02]  /*43f0*/  IMAD.MOV.U32 R189, RZ, RZ, R193 ;  /* 0x000000ffffbd7224 */ /* 0x000fe400078e00c1 */
[----:B------:R-:W-:Y:S01]  /*4400*/  FMUL R190, R190, R23 ;  /* 0x00000017bebe7220 */ /* 0x000fe20000400000 */
[----:B------:R-:W-:Y:S01]  /*4410*/  IMAD R199, R199, 0x78, RZ ;  /* 0x00000078c7c77824 */ /* 0x000fe200078e02ff */
[----:B------:R-:W-:Y:S01]  /*4420*/  ISETP.GT.AND P0, PT, R4, RZ, P2 ;  /* 0x000000ff0400720c */ /* 0x000fe20001704270 */
[----:B------:R-:W-:-:S04]  /*4430*/  IMAD.WIDE.U32 R188, R198, 0x78, R188 ;  /* 0x00000078c6bc7825 */ /* 0x000fc800078e00bc */
[----:B------:R-:W-:Y:S01]  /*4440*/  FFMA R190, R191, R192, R190 ;  /* 0x000000c0bfbe7223 */ /* 0x000fe200000000be */
[----:B------:R-:W-:Y:S01]  /*4450*/  IMAD.IADD R193, R189, 0x1, R199 ;  /* 0x00000001bdc17824 */ /* 0x000fe200078e02c7 */
[----:B------:R-:W-:-:S03]  /*4460*/  IADD3 R191, P5, R194, R188, RZ ;  /* 0x000000bcc2bf7210 */ /* 0x000fc60007fbe0ff */
[----:B------:R-:W-:Y:S02]  /*4470*/  F2FP.F16.F32.PACK_AB R201, RZ, R190 ;  /* 0x000000beffc9723e */ /* 0x000fe400000000ff */
[----:B------:R-:W-:Y:S01]  /*4480*/  IMAD.X R208, R193, 0x1, R21, P5 ;  /* 0x00000001c1d07824 */ /* 0x000fe200028e0615 */
[----:B------:R-:W-:Y:S02]  /*4490*/  LEA R190, P5, R191, R196, 0x1 ;  /* 0x000000c4bfbe7211 */ /* 0x000fe400078a08ff */
[----:B------:R-:W-:Y:S02]  /*44a0*/  PRMT R209, R201, 0x7610, R209 ;  /* 0x00007610c9d17816 */ /* 0x000fe400000000d1 */
[----:B------:R-:W-:-:S03]  /*44b0*/  LEA.HI.X R191, R191, R197, R208, 0x1, P5 ;  /* 0x000000c5bfbf7211 */ /* 0x000fc600028f0cd0 */
[----:B------:R0:W-:Y:S04]  /*44c0*/  @P1 STG.E.U16 desc[UR40][R186.64+0x12], R209 ;  /* 0x000012d1ba001986 */ /* 0x0001e8000c101528 */
[----:B------:R1:W2:Y:S01]  /*44d0*/  @P0 LDG.E.LTC128B.U16 R9, desc[UR40][R190.64] ;  /* 0x00000028be090981 */ /* 0x0002a2000c1e1520 */
[----:B------:R-:W-:Y:S01]  /*44e0*/  IMAD.WIDE.U32 R216, R198, 0x78, R10 ;  /* 0x00000078c6d87825 */ /* 0x000fe200078e000a */
[----:B------:R-:W-:Y:S03]  /*44f0*/  BSSY B1, `(.L_x_48) ;  /* 0x0000016000017945 */ /* 0x000fe60003800000 */
[----:B------:R-:W-:Y:S01]  /*4500*/  IMAD.MOV.U32 R210, RZ, RZ, R216 ;  /* 0x000000ffffd27224 */ /* 0x000fe200078e00d8 */
[----:B------:R-:W-:Y:S01]  /*4510*/  IADD3 R211, R199, R217, RZ ;  /* 0x000000d9c7d37210 */ /* 0x000fe20007ffe0ff */
[----:B------:R-:W-:-:S04]  /*4520*/  IMAD.WIDE.U32 R206, R202, 0xf0, R206 ;  /* 0x000000f0cace7825 */ /* 0x000fc800078e00ce */
[----:B-1----:R-:W-:-:S03]  /*4530*/  IMAD.WIDE.U32 R190, R6, R198, R210 ;  /* 0x000000c606be7225 */ /* 0x002fc600078e00d2 */
[----:B------:R-:W-:-:S04]  /*4540*/  IADD3 R190, P1, R204, R190, RZ ;  /* 0x000000beccbe7210 */ /* 0x000fc80007f3e0ff */
[----:B------:R-:W-:-:S03]  /*4550*/  IADD3.X R191, R205, R0, R191, P1, !PT ;  /* 0x00000000cdbf7210 */ /* 0x000fc60000ffe4bf */
[----:B------:R-:W-:-:S04]  /*4560*/  IMAD.WIDE.U32 R190, R17, R200, R190 ;  /* 0x000000c811be7225 */ /* 0x000fc800078e00be */
[----:B--2---:R-:W-:-:S05]  /*4570*/  HADD2.F32 R208, -RZ, R9.H0_H0 ;  /* 0x20000009ffd07230 */ /* 0x004fca0000004100 */
[----:B------:R-:W-:Y:S01]  /*4580*/  FMUL R201, R208, R23 ;  /* 0x00000017d0c97220 */ /* 0x000fe20000400000 */
[----:B------:R-:W-:-:S03]  /*4590*/  LEA R208, P1, R190, R196, 0x1 ;  /* 0x000000c4bed07211 */ /* 0x000fc600078208ff */
[----:B------:R-:W-:Y:S01]  /*45a0*/  FFMA R201, R176, R192, R201 ;  /* 0x000000c0b0c97223 */ /* 0x000fe200000000c9 */
[----:B------:R-:W-:-:S05]  /*45b0*/  IMAD.IADD R176, R3, 0x1, R191 ;  /* 0x0000000103b07824 */ /* 0x000fca00078e02bf */
[----:B0-----:R-:W-:Y:S01]  /*45c0*/  LEA.HI.X R209, R190, R197, R176, 0x1, P1 ;  /* 0x000000c5bed17211 */ /* 0x001fe200008f0cb0 */
[----:B------:R-:W-:Y:S01]  /*45d0*/  @P0 IMAD.MOV.U32 R190, RZ, RZ, R206 ;  /* 0x000000ffffbe0224 */ /* 0x000fe200078e00ce */
[----:B------:R-:W-:Y:S01]  /*45e0*/  F2FP.F16.F32.PACK_AB R176, RZ, R201 ;  /* 0x000000c9ffb0723e */ /* 0x000fe200000000ff */
[----:B------:R-:W-:Y:S01]  /*45f0*/  IMAD R201, R203, 0xf0, RZ ;  /* 0x000000f0cbc97824 */ /* 0x000fe200078e02ff */
[----:B------:R-:W-:-:S03]  /*4600*/  ISETP.GT.AND P1, PT, R4, 0x1, P2 ;  /* 0x000000010400780c */ /* 0x000fc60001724270 */
[----:B------:R-:W-:-:S05]  /*4610*/  IMAD.IADD R191, R207, 0x1, R201 ;  /* 0x00000001cfbf7824 */ /* 0x000fca00078e02c9 */
[----:B------:R0:W-:Y:S05]  /*4620*/  @P0 STG.E.U16 desc[UR40][R190.64], R176 ;  /* 0x000000b0be000986 */ /* 0x0001ea000c101528 */
[----:B------:R-:W-:Y:S05]  /*4630*/  @!P1 BRA `(.L_x_49) ;  /* 0x0000000000049947 */ /* 0x000fea0003800000 */
[----:B------:R1:W5:Y:S02]  /*4640*/  LDG.E.LTC128B.U16 R9, desc[UR40][R208.64+0x2] ;  /* 0x00000228d0097981 */ /* 0x000364000c1e1520 */
.L_x_49:
[----:B------:R-:W-:Y:S05]  /*4650*/  BSYNC B1 ;  /* 0x0000000000017941 */ /* 0x000fea0003800000 */
.L_x_48:
[----:B0----5:R-:W-:Y:S01]  /*4660*/  HADD2.F32 R176, -RZ, R9.H0_H0 ;  /* 0x20000009ffb07230 */ /* 0x021fe20000004100 */
[----:B------:R-:W-:Y:S01]  /*4670*/  IADD3 R188, P0, R10, R188, RZ ;  /* 0x000000bc0abc7210 */ /* 0x000fe20007f1e0ff */
[----:B------:R-:W-:Y:S01]  /*4680*/  IMAD.WIDE.U32 R212, R202, 0xf0, R186 ;  /* 0x000000f0cad47825 */ /* 0x000fe200078e00ba */
[----:B------:R-:W-:Y:S01]  /*4690*/  ISETP.GT.AND P6, PT, R5, 0x88, PT ;  /* 0x000000880500780c */ /* 0x000fe20003fc4270 */
[----:B------:R-:W-:Y:S02]  /*46a0*/  BSSY B1, `(.L_x_50) ;  /* 0x0000010000017945 */ /* 0x000fe40003800000 */
[----:B------:R-:W-:-:S04]  /*46b0*/  FMUL R176, R176, R23 ;  /* 0x00000017b0b07220 */ /* 0x000fc80000400000 */
[----:B------:R-:W-:Y:S01]  /*46c0*/  FFMA R176, R177, R192, R176 ;  /* 0x000000c0b1b07223 */ /* 0x000fe200000000b0 */
[----:B------:R-:W-:-:S04]  /*46d0*/  IADD3 R177, R201, R213, RZ ;  /* 0x000000d5c9b17210 */ /* 0x000fc80007ffe0ff */
[----:B------:R-:W-:-:S04]  /*46e0*/  F2FP.F16.F32.PACK_AB R176, RZ, R176 ;  /* 0x000000b0ffb0723e */ /* 0x000fc800000000ff */
[----:B------:R-:W-:Y:S01]  /*46f0*/  PRMT R189, R176, 0x7610, R189 ;  /* 0x00007610b0bd7816 */ /* 0x000fe200000000bd */
[----:B------:R-:W-:-:S05]  /*4700*/  @P1 IMAD.MOV.U32 R176, RZ, RZ, R212 ;  /* 0x000000ffffb01224 */ /* 0x000fca00078e00d4 */
[----:B------:R0:W-:Y:S02]  /*4710*/  @P1 STG.E.U16 desc[UR40][R176.64+0x2], R189 ;  /* 0x000002bdb0001986 */ /* 0x0001e4000c101528 */
[----:B0-----:R-:W-:Y:S01]  /*4720*/  IMAD.X R189, R193, 0x1, R11, P0 ;  /* 0x00000001c1bd7824 */ /* 0x001fe200000e060b */
[----:B------:R-:W-:Y:S02]  /*4730*/  ISETP.GT.AND P0, PT, R4, RZ, P6 ;  /* 0x000000ff0400720c */ /* 0x000fe40003704270 */
[----:B------:R-:W-:-:S05]  /*4740*/  IADD3 R193, P1, R188, R194, RZ ;  /* 0x000000c2bcc17210 */ /* 0x000fca0007f3e0ff */
[----:B------:R-:W-:Y:S01]  /*4750*/  IMAD.X R220, R189, 0x1, R21, P1 ;  /* 0x00000001bddc7824 */ /* 0x000fe200008e0615 */
[----:B------:R-:W-:-:S04]  /*4760*/  LEA R214, P1, R193, R196, 0x1 ;  /* 0x000000c4c1d67211 */ /* 0x000fc800078208ff */
[----:B------:R-:W-:Y:S01]  /*4770*/  LEA.HI.X R215, R193, R197, R220, 0x1, P1 ;  /* 0x000000c5c1d77211 */ /* 0x000fe200008f0cdc */
[----:B------:R-:W-:Y:S08]  /*4780*/  @!P0 BRA `(.L_x_51) ;  /* 0x0000000000048947 */ /* 0x000ff00003800000 */
[----:B------:R0:W5:Y:S02]  /*4790*/  LDG.E.LTC128B.U16 R9, desc[UR40][R214.64] ;  /* 0x00000028d6097981 */ /* 0x000164000c1e1520 */
.L_x_51:
[----:B------:R-:W-:Y:S05]  /*47a0*/  BSYNC B1 ;  /* 0x0000000000017941 */ /* 0x000fea0003800000 */
.L_x_50:
[----:B-----5:R-:W-:Y:S01]  /*47b0*/  HADD2.F32 R190, -RZ, R9.H0_H0 ;  /* 0x20000009ffbe7230 */ /* 0x020fe20000004100 */
[----:B------:R-:W-:Y:S01]  /*47c0*/  IADD3 R206, P1, R8, R206, RZ ;  /* 0x000000ce08ce7210 */ /* 0x000fe20007f3e0ff */
[----:B0-----:R-:W-:Y:S01]  /*47d0*/  IMAD.WIDE.U32 R214, R198, 0x78, R188 ;  /* 0x00000078c6d67825 */ /* 0x001fe200078e00bc */
[----:B------:R-:W-:Y:S01]  /*47e0*/  SHF.L.U64.HI R221, R202, 0x9, R203 ;  /* 0x00000009cadd7819 */ /* 0x000fe200000102cb */
[----:B------:R-:W-:Y:S02]  /*47f0*/  BSSY B1, `(.L_x_52) ;  /* 0x0000018000017945 */ /* 0x000fe40003800000 */
[----:B------:R-:W-:Y:S01]  /*4800*/  FMUL R193, R190, R23 ;  /* 0x00000017bec17220 */ /* 0x000fe20000400000 */
[----:B------:R-:W-:Y:S02]  /*4810*/  IMAD.X R207, R191, 0x1, R7, P1 ;  /* 0x00000001bfcf7824 */ /* 0x000fe400008e0607 */
[----:B------:R-:W-:Y:S02]  /*4820*/  IMAD.IADD R201, R199, 0x1, R215 ;  /* 0x00000001c7c97824 */ /* 0x000fe400078e02d7 */
[----:B------:R-:W-:Y:S01]  /*4830*/  FFMA R193, R178, R192, R193 ;  /* 0x000000c0b2c17223 */ /* 0x000fe200000000c1 */
[----:B------:R-:W-:-:S04]  /*4840*/  IMAD.SHL.U32 R220, R202, 0x200, RZ ;  /* 0x00000200cadc7824 */ /* 0x000fc800078e00ff */
[----:B------:R-:W-:-:S05]  /*4850*/  F2FP.F16.F32.PACK_AB R193, RZ, R193 ;  /* 0x000000c1ffc1723e */ /* 0x000fca00000000ff */
[----:B------:R0:W-:Y:S01]  /*4860*/  @P0 STG.E.U16 desc[UR40][R206.64], R193 ;  /* 0x000000c1ce000986 */ /* 0x0001e2000c101528 */
[----:B------:R-:W-:-:S04]  /*4870*/  IADD3 R190, P0, R10, R216, RZ ;  /* 0x000000d80abe7210 */ /* 0x000fc80007f1e0ff */
[----:B------:R-:W-:-:S03]  /*4880*/  IADD3.X R191, R211, R11, RZ, P0, !PT ;  /* 0x0000000bd3bf7210 */ /* 0x000fc600007fe4ff */
[----:B0-----:R-:W-:-:S03]  /*4890*/  IMAD.WIDE.U32 R206, R6, R198, R190 ;  /* 0x000000c606ce7225 */ /* 0x001fc600078e00be */
[----:B------:R-:W-:-:S04]  /*48a0*/  IADD3 R206, P0, R204, R206, RZ ;  /* 0x000000ceccce7210 */ /* 0x000fc80007f1e0ff */
[----:B------:R-:W-:-:S03]  /*48b0*/  IADD3.X R207, R205, R0, R207, P0, !PT ;  /* 0x00000000cdcf7210 */ /* 0x000fc600007fe4cf */
[----:B------:R-:W-:-:S04]  /*48c0*/  IMAD.WIDE.U32 R206, R17, R200, R206 ;  /* 0x000000c811ce7225 */ /* 0x000fc800078e00ce */
[----:B------:R-:W-:Y:S01]  /*48d0*/  IMAD.IADD R178, R3, 0x1, R207 ;  /* 0x0000000103b27824 */ /* 0x000fe200078e02cf */
[----:B------:R-:W-:-:S04]  /*48e0*/  LEA R188, P0, R206, R196, 0x1 ;  /* 0x000000c4cebc7211 */ /* 0x000fc800078008ff */
[----:B------:R-:W-:Y:S02]  /*48f0*/  LEA.HI.X R189, R206, R197, R178, 0x1, P0 ;  /* 0x000000c5cebd7211 */ /* 0x000fe400000f0cb2 */
[----:B------:R-:W-:-:S04]  /*4900*/  IADD3 R193, P0, P1, R194, R214, R10 ;  /* 0x000000d6c2c17210 */ /* 0x000fc8000791e00a */
[----:B------:R-:W-:Y:S02]  /*4910*/  IADD3.X R219, R21, R201, R11, P0, P1 ;  /* 0x000000c915db7210 */ /* 0x000fe400007e240b */
[----:B------:R-:W-:-:S04]  /*4920*/  IADD3 R206, P0, P1, R8, R14, R220 ;  /* 0x0000000e08ce7210 */ /* 0x000fc8000791e0dc */
[----:B------:R-:W-:Y:S02]  /*4930*/  IADD3.X R207, R7, R15, R221, P0, P1 ;  /* 0x0000000f07cf7210 */ /* 0x000fe400007e24dd */
[----:B------:R-:W-:-:S13]  /*4940*/  ISETP.GT.AND P0, PT, R4, 0x1, P6 ;  /* 0x000000010400780c */ /* 0x000fda0003704270 */
[----:B------:R-:W-:Y:S05]  /*4950*/  @!P0 BRA `(.L_x_53) ;  /* 0x0000000000048947 */ /* 0x000fea0003800000 */
[----:B------:R0:W5:Y:S02]  /*4960*/  LDG.E.LTC128B.U16 R9, desc[UR40][R188.64+0x2] ;  /* 0x00000228bc097981 */ /* 0x000164000c1e1520 */
.L_x_53:
[----:B------:R-:W-:Y:S05]  /*4970*/  BSYNC B1 ;  /* 0x0000000000017941 */ /* 0x000fea0003800000 */
.L_x_52:
[----:B-----5:R-:W-:Y:S01]  /*4980*/  HADD2.F32 R178, -RZ, R9.H0_H0 ;  /* 0x20000009ffb27230 */ /* 0x020fe20000004100 */
[----:B------:R-:W-:Y:S04]  /*4990*/  BSSY B1, `(.L_x_54) ;  /* 0x000000a000017945 */ /* 0x000fe80003800000 */
[----:B------:R-:W-:-:S04]  /*49a0*/  FMUL R178, R178, R23 ;  /* 0x00000017b2b27220 */ /* 0x000fc80000400000 */
[----:B------:R-:W-:Y:S01]  /*49b0*/  FFMA R179, R179, R192, R178 ;  /* 0x000000c0b3b37223 */ /* 0x000fe200000000b2 */
[----:B------:R-:W-:-:S04]  /*49c0*/  IADD3 R178, P1, R8, R212, RZ ;  /* 0x000000d408b27210 */ /* 0x000fc80007f3e0ff */
[----:B------:R-:W-:Y:S01]  /*49d0*/  F2FP.F16.F32.PACK_AB R216, RZ, R179 ;  /* 0x000000b3ffd8723e */ /* 0x000fe200000000ff */
[----:B------:R-:W-:Y:S01]  /*49e0*/  IMAD.X R179, R177, 0x1, R7, P1 ;  /* 0x00000001b1b37824 */ /* 0x000fe200008e0607 */
[----:B------:R-:W-:-:S04]  /*49f0*/  ISETP.GT.AND P1, PT, R4, 0x8, P2 ;  /* 0x000000080400780c */ /* 0x000fc80001724270 */
[----:B------:R2:W-:Y:S09]  /*4a00*/  @P0 STG.E.U16 desc[UR40][R178.64+0x2], R216 ;  /* 0x000002d8b2000986 */ /* 0x0005f2000c101528 */
[----:B------:R-:W-:Y:S05]  /*4a10*/  @!P1 BRA `(.L_x_55) ;  /* 0x0000000000049947 */ /* 0x000fea0003800000 */
[----:B------:R0:W5:Y:S02]  /*4a20*/  LDG.E.LTC128B.U16 R9, desc[UR40][R208.64+0x10] ;  /* 0x00001028d0097981 */ /* 0x000164000c1e1520 */
.L_x_55:
[----:B------:R-:W-:Y:S05]  /*4a30*/  BSYNC B1 ;  /* 0x0000000000017941 */ /* 0x000fea0003800000 */
.L_x_54:
[----:B--2--5:R-:W-:Y:S01]  /*4a40*/  HADD2.F32 R216, -RZ, R9.H0_H0 ;  /* 0x20000009ffd87230 */ /* 0x024fe20000004100 */
[----:B------:R-:W-:Y:S01]  /*4a50*/  ISETP.GT.AND P0, PT, R4, 0x9, P2 ;  /* 0x000000090400780c */ /* 0x000fe20001704270 */
[----:B------:R-:W-:Y:S03]  /*4a60*/  BSSY B1, `(.L_x_56) ;  /* 0x000000a000017945 */ /* 0x000fe60003800000 */
[----:B------:R-:W-:Y:S01]  /*4a70*/  FMUL R217, R216, R23 ;  /* 0x00000017d8d97220 */ /* 0x000fe20000400000 */
[----:B------:R-:W-:-:S03]  /*4a80*/  @P1 MOV R216, R212 ;  /* 0x000000d400d81202 */ /* 0x000fc60000000f00 */
[----:B------:R-:W-:-:S05]  /*4a90*/  FFMA R217, R180, R192, R217 ;  /* 0x000000c0b4d97223 */ /* 0x000fca00000000d9 */
[----:B------:R-:W-:-:S04]  /*4aa0*/  F2FP.F16.F32.PACK_AB R217, RZ, R217 ;  /* 0x000000d9ffd9723e */ /* 0x000fc800000000ff */
[----:B------:R-:W-:Y:S01]  /*4ab0*/  PRMT R180, R217, 0x7610, R180 ;  /* 0x00007610d9b47816 */ /* 0x000fe200000000b4 */
[----:B------:R-:W-:-:S05]  /*4ac0*/  @P1 IMAD.MOV.U32 R217, RZ, RZ, R177 ;  /* 0x000000ffffd91224 */ /* 0x000fca00078e00b1 */
[----:B------:R2:W-:Y:S01]  /*4ad0*/  @P1 STG.E.U16 desc[UR40][R216.64+0x10], R180 ;  /* 0x000010b4d8001986 */ /* 0x0005e2000c101528 */
[----:B------:R-:W-:Y:S05]  /*4ae0*/  @!P0 BRA `(.L_x_57) ;  /* 0x0000000000048947 */ /* 0x000fea0003800000 */
[----:B------:R0:W5:Y:S02]  /*4af0*/  LDG.E.LTC128B.U16 R9, desc[UR40][R208.64+0x12] ;  /* 0x00001228d0097981 */ /* 0x000164000c1e1520 */
.L_x_57:
[----:B------:R-:W-:Y:S05]  /*4b00*/  BSYNC B1 ;  /* 0x0000000000017941 */ /* 0x000fea0003800000 */
.L_x_56:
[----:B--2--5:R-:W-:Y:S01]  /*4b10*/  HADD2.F32 R180, -RZ, R9.H0_H0 ;  /* 0x20000009ffb47230 */ /* 0x024fe20000004100 */
[----:B------:R-:W-:Y:S01]  /*4b20*/  ISETP.GT.AND P1, PT, R4, 0x8, P6 ;  /* 0x000000080400780c */ /* 0x000fe20003724270 */
[----:B------:R-:W-:Y:S03]  /*4b30*/  BSSY B1, `(.L_x_58) ;  /* 0x000000a000017945 */ /* 0x000fe60003800000 */
[----:B------:R-:W-:-:S04]  /*4b40*/  FMUL R180, R180, R23 ;  /* 0x00000017b4b47220 */ /* 0x000fc80000400000 */
[----:B------:R-:W-:Y:S01]  /*4b50*/  FFMA R180, R181, R192, R180 ;  /* 0x000000c0b5b47223 */ /* 0x000fe200000000b4 */
[----:B------:R-:W-:-:S04]  /*4b60*/  @P0 IMAD.MOV.U32 R181, RZ, RZ, R177 ;  /* 0x000000ffffb50224 */ /* 0x000fc800078e00b1 */
[----:B------:R-:W-:-:S04]  /*4b70*/  F2FP.F16.F32.PACK_AB R180, RZ, R180 ;  /* 0x000000b4ffb4723e */ /* 0x000fc800000000ff */
[----:B------:R-:W-:Y:S01]  /*4b80*/  PRMT R216, R180, 0x7610, R216 ;  /* 0x00007610b4d87816 */ /* 0x000fe200000000d8 */
[----:B------:R-:W-:-:S05]  /*4b90*/  @P0 IMAD.MOV.U32 R180, RZ, RZ, R212 ;  /* 0x000000ffffb40224 */ /* 0x000fca00078e00d4 */
[----:B------:R2:W-:Y:S01]  /*4ba0*/  @P0 STG.E.U16 desc[UR40][R180.64+0x12], R216 ;  /* 0x000012d8b4000986 */ /* 0x0005e2000c101528 */
[----:B------:R-:W-:Y:S05]  /*4bb0*/  @!P1 BRA `(.L_x_59) ;  /* 0x0000000000049947 */ /* 0x000fea0003800000 */
[----:B------:R0:W5:Y:S02]  /*4bc0*/  LDG.E.LTC128B.U16 R9, desc[UR40][R188.64+0x10] ;  /* 0x00001028bc097981 */ /* 0x000164000c1e1520 */
.L_x_59:
[----:B------:R-:W-:Y:S05]  /*4bd0*/  BSYNC B1 ;  /* 0x0000000000017941 */ /* 0x000fea0003800000 */
.L_x_58:
[----:B-----5:R-:W-:Y:S01]  /*4be0*/  HADD2.F32 R20, -RZ, R9.H0_H0 ;  /* 0x20000009ff147230 */ /* 0x020fe20000004100 */
[----:B------:R-:W-:Y:S01]  /*4bf0*/  IADD3 R214, P0, R194, R214, RZ ;  /* 0x000000d6c2d67210 */ /* 0x000fe20007f1e0ff */
[----:B------:R-:W-:Y:S01]  /*4c00*/  IMAD.WIDE.U32 R210, R198, 0x78, R210 ;  /* 0x00000078c6d27825 */ /* 0x000fe200078e00d2 */
[----:B------:R-:W-:Y:S03]  /*4c10*/  BSSY B1, `(.L_x_60) ;  /* 0x0000013000017945 */ /* 0x000fe60003800000 */
[----:B--2---:R-:W-:Y:S01]  /*4c20*/  FMUL R181, R20, R23 ;  /* 0x0000001714b57220 */ /* 0x004fe20000400000 */
[----:B------:R-:W-:Y:S02]  /*4c30*/  IADD3.X R21, R201, R21, RZ, P0, !PT ;  /* 0x00000015c9157210 */ /* 0x000fe400007fe4ff */
[----:B------:R-:W-:Y:S01]  /*4c40*/  PRMT R201, R9, 0x7610, R201 ;  /* 0x0000761009c97816 */ /* 0x000fe200000000c9 */
[----:B------:R-:W-:-:S05]  /*4c50*/  FFMA R181, R182, R192, R181 ;  /* 0x000000c0b6b57223 */ /* 0x000fca00000000b5 */
[----:B------:R-:W-:-:S05]  /*4c60*/  F2FP.F16.F32.PACK_AB R181, RZ, R181 ;  /* 0x000000b5ffb5723e */ /* 0x000fca00000000ff */
[----:B------:R2:W-:Y:S01]  /*4c70*/  @P1 STG.E.U16 desc[UR40][R178.64+0x10], R181 ;  /* 0x000010b5b2001986 */ /* 0x0005e2000c101528 */
[----:B------:R-:W-:-:S04]  /*4c80*/  IADD3 R180, P1, R10, R210, RZ ;  /* 0x000000d20ab47210 */ /* 0x000fc80007f3e0ff */
[----:B--2---:R-:W-:-:S03]  /*4c90*/  IADD3.X R181, R11, R199, R211, P1, !PT ;  /* 0x000000c70bb57210 */ /* 0x004fc60000ffe4d3 */
[----:B------:R-:W-:-:S03]  /*4ca0*/  IMAD.WIDE.U32 R180, R6, R198, R180 ;  /* 0x000000c606b47225 */ /* 0x000fc600078e00b4 */
[----:B------:R-:W-:-:S04]  /*4cb0*/  IADD3 R194, P1, R204, R180, RZ ;  /* 0x000000b4ccc27210 */ /* 0x000fc80007f3e0ff */
[----:B------:R-:W-:-:S03]  /*4cc0*/  IADD3.X R195, R205, R0, R181, P1, !PT ;  /* 0x00000000cdc37210 */ /* 0x000fc60000ffe4b5 */
[----:B------:R-:W-:-:S04]  /*4cd0*/  IMAD.WIDE.U32 R194, R17, R200, R194 ;  /* 0x000000c811c27225 */ /* 0x000fc800078e00c2 */
[----:B------:R-:W-:Y:S01]  /*4ce0*/  IMAD.IADD R20, R3, 0x1, R195 ;  /* 0x0000000103147824 */ /* 0x000fe200078e02c3 */
[----:B------:R-:W-:-:S04]  /*4cf0*/  LEA R180, P1, R194, R196, 0x1 ;  /* 0x000000c4c2b47211 */ /* 0x000fc800078208ff */
[----:B------:R-:W-:Y:S02]  /*4d00*/  LEA.HI.X R181, R194, R197, R20, 0x1, P1 ;  /* 0x000000c5c2b57211 */ /* 0x000fe400008f0c14 */
[----:B------:R-:W-:-:S13]  /*4d10*/  ISETP.GT.AND P1, PT, R4, 0x9, P6 ;  /* 0x000000090400780c */ /* 0x000fda0003724270 */
[----:B------:R-:W-:Y:S05]  /*4d20*/  @!P1 BRA `(.L_x_61) ;  /* 0x0000000000049947 */ /* 0x000fea0003800000 */
[----:B------:R2:W5:Y:S02]  /*4d30*/  LDG.E.LTC128B.U16 R201, desc[UR40][R188.64+0x12] ;  /* 0x00001228bcc97981 */ /* 0x000564000c1e1520 */
.L_x_61:
[----:B------:R-:W-:Y:S05]  /*4d40*/  BSYNC B1 ;  /* 0x0000000000017941 */ /* 0x000fea0003800000 */
.L_x_60:
[----:B-----5:R-:W-:Y:S01]  /*4d50*/  HADD2.F32 R20, -RZ, R201.H0_H0 ;  /* 0x200000c9ff147230 */ /* 0x020fe20000004100 */
[----:B------:R-:W-:Y:S01]  /*4d60*/  LEA R194, P0, R214, R196, 0x1 ;  /* 0x000000c4d6c27211 */ /* 0x000fe200078008ff */
[----:B------:R-:W-:Y:S01]  /*4d70*/  IMAD.WIDE.U32 R190, R198, 0x78, R190 ;  /* 0x00000078c6be7825 */ /* 0x000fe200078e00be */
[----:B------:R-:W-:-:S03]  /*4d80*/  SHF.L.U64.HI R203, R202, 0x8, R203 ;  /* 0x00000008cacb7819 */ /* 0x000fc600000102cb */
[----:B------:R-:W-:Y:S01]  /*4d90*/  FMUL R182, R20, R23 ;  /* 0x0000001714b67220 */ /* 0x000fe20000400000 */
[----:B------:R-:W-:Y:S01]  /*4da0*/  LEA.HI.X R195, R214, R197, R21, 0x1, P0 ;  /* 0x000000c5d6c37211 */ /* 0x000fe200000f0c15 */
[----:B------:R-:W-:Y:S01]  /*4db0*/  IMAD.SHL.U32 R9, R202, 0x100, RZ ;  /* 0x00000100ca097824 */ /* 0x000fe200078e00ff */
[----:B------:R-:W-:Y:S01]  /*4dc0*/  IADD3 R20, P0, R220, R14, RZ ;  /* 0x0000000edc147210 */ /* 0x000fe20007f1e0ff */
[----:B------:R-:W-:-:S04]  /*4dd0*/  FFMA R182, R183, R192, R182 ;  /* 0x000000c0b7b67223 */ /* 0x000fc800000000b6 */
[----:B------:R-:W-:Y:S01]  /*4de0*/  IMAD.X R21, R221, 0x1, R15, P0 ;  /* 0x00000001dd157824 */ /* 0x000fe200000e060f */
[----:B------:R-:W-:Y:S02]  /*4df0*/  F2FP.F16.F32.PACK_AB R182, RZ, R182 ;  /* 0x000000b6ffb6723e */ /* 0x000fe400000000ff */
[----:B------:R-:W-:Y:S02]  /*4e00*/  IADD3 R10, P0, R10, R190, RZ ;  /* 0x000000be0a0a7210 */ /* 0x000fe40007f1e0ff */
[----:B------:R-:W-:Y:S02]  /*4e10*/  PRMT R183, R182, 0x7610, R183 ;  /* 0x00007610b6b77816 */ /* 0x000fe400000000b7 */
[----:B------:R-:W-:-:S03]  /*4e20*/  IADD3.X R11, R11, R199, R191, P0, !PT ;  /* 0x000000c70b0b7210 */ /* 0x000fc600007fe4bf */
[----:B------:R0:W-:Y:S01]  /*4e30*/  @P1 STG.E.U16 desc[UR40][R178.64+0x12], R183 ;  /* 0x000012b7b2001986 */ /* 0x0001e2000c101528 */
[----:B------:R-:W-:-:S04]  /*4e40*/  IADD3 R182, P0, P1, R8, R212, R9 ;  /* 0x000000d408b67210 */ /* 0x000fc8000791e009 */
[----:B0-----:R-:W-:Y:S02]  /*4e50*/  IADD3.X R183, R7, R177, R203, P0, P1 ;  /* 0x000000b107b77210 */ /* 0x001fe400007e24cb */
[----:B------:R-:W-:-:S04]  /*4e60*/  ISETP.GT.AND P1, PT, R5, 0x100, PT ;  /* 0x000001000500780c */ /* 0x000fc80003f24270 */
[----:B------:R-:W-:-:S13]  /*4e70*/  ISETP.GT.AND P0, PT, R4, RZ, P1 ;  /* 0x000000ff0400720c */ /* 0x000fda0000f04270 */
[----:B------:R-:W3:Y:S01]  /*4e80*/  @P0 LDG.E.LTC128B.U16 R201, desc[UR40][R194.64] ;  /* 0x00000028c2c90981 */ /* 0x000ee2000c1e1520 */
[----:B------:R-:W-:Y:S01]  /*4e90*/  IMAD.WIDE.U32 R10, R6, R198, R10 ;  /* 0x000000c6060a7225 */ /* 0x000fe200078e000a */
[----:B------:R-:W-:Y:S03]  /*4ea0*/  BSSY B1, `(.L_x_62) ;  /* 0x000000b000017945 */ /* 0x000fe60003800000 */
[----:B---3--:R-:W-:-:S05]  /*4eb0*/  HADD2.F32 R190, -RZ, R201.H0_H0 ;  /* 0x200000c9ffbe7230 */ /* 0x008fca0000004100 */
[----:B------:R-:W-:-:S04]  /*4ec0*/  FMUL R191, R190, R23 ;  /* 0x00000017bebf7220 */ /* 0x000fc80000400000 */
[----:B------:R-:W-:-:S05]  /*4ed0*/  FFMA R191, R168, R192, R191 ;  /* 0x000000c0a8bf7223 */ /* 0x000fca00000000bf */
[----:B------:R-:W-:-:S05]  /*4ee0*/  F2FP.F16.F32.PACK_AB R191, RZ, R191 ;  /* 0x000000bfffbf723e */ /* 0x000fca00000000ff */
[----:B------:R0:W-:Y:S01]  /*4ef0*/  @P0 STG.E.U16 desc[UR40][R20.64], R191 ;  /* 0x000000bf14000986 */ /* 0x0001e2000c101528 */
[----:B------:R-:W-:-:S04]  /*4f00*/  IADD3 R10, P0, R204, R10, RZ ;  /* 0x0000000acc0a7210 */ /* 0x000fc80007f1e0ff */
[----:B------:R-:W-:Y:S02]  /*4f10*/  IADD3.X R11, R205, R0, R11, P0, !PT ;  /* 0x00000000cd0b7210 */ /* 0x000fe400007fe40b */
[----:B------:R-:W-:-:S13]  /*4f20*/  ISETP.GT.AND P0, PT, R4, 0x1, P1 ;  /* 0x000000010400780c */ /* 0x000fda0000f04270 */
[----:B0-----:R-:W-:Y:S05]  /*4f30*/  @!P0 BRA `(.L_x_63) ;  /* 0x0000000000048947 */ /* 0x001fea0003800000 */
[----:B------:R0:W5:Y:S02]  /*4f40*/  LDG.E.LTC128B.U16 R201, desc[UR40][R180.64+0x2] ;  /* 0x00000228b4c97981 */ /* 0x000164000c1e1520 */
.L_x_63:
[----:B------:R-:W-:Y:S05]  /*4f50*/  BSYNC B1 ;  /* 0x0000000000017941 */ /* 0x000fea0003800000 */
.L_x_62:
[----:B-----5:R-:W-:Y:S01]  /*4f60*/  HADD2.F32 R0, -RZ, R201.H0_H0 ;  /* 0x200000c9ff007230 */ /* 0x020fe20000004100 */
[----:B------:R-:W-:Y:S04]  /*4f70*/  BSSY B1, `(.L_x_64) ;  /* 0x0000011000017945 */ /* 0x000fe80003800000 */
[----:B------:R-:W-:-:S04]  /*4f80*/  FMUL R0, R0, R23 ;  /* 0x0000001700007220 */ /* 0x000fc80000400000 */
[----:B------:R-:W-:Y:S01]  /*4f90*/  FFMA R0, R169, R192, R0 ;  /* 0x000000c0a9007223 */ /* 0x000fe20000000000 */
[----:B------:R-:W-:-:S04]  /*4fa0*/  IMAD.WIDE.U32 R168, R17, R200, R10 ;  /* 0x000000c811a87225 */ /* 0x000fc800078e000a */
[----:B------:R-:W-:Y:S01]  /*4fb0*/  F2FP.F16.F32.PACK_AB R0, RZ, R0 ;  /* 0x00000000ff00723e */ /* 0x000fe200000000ff */
[----:B------:R-:W-:-:S04]  /*4fc0*/  IMAD.IADD R3, R3, 0x1, R169 ;  /* 0x0000000103037824 */ /* 0x000fc800078e02a9 */
[----:B------:R3:W-:Y:S01]  /*4fd0*/  @P0 STG.E.U16 desc[UR40][R20.64+0x2], R0 ;  /* 0x0000020014000986 */ /* 0x0007e2000c101528 */
[----:B------:R-:W-:-:S04]  /*4fe0*/  LEA R10, P0, R193, R196, 0x1 ;  /* 0x000000c4c10a7211 */ /* 0x000fc800078008ff */
[----:B------:R-:W-:Y:S02]  /*4ff0*/  LEA.HI.X R11, R193, R197, R219, 0x1, P0 ;  /* 0x000000c5c10b7211 */ /* 0x000fe400000f0cdb */
[----:B------:R-:W-:-:S04]  /*5000*/  LEA R196, P0, R168, R196, 0x1 ;  /* 0x000000c4a8c47211 */ /* 0x000fc800078008ff */
[----:B------:R-:W-:Y:S02]  /*5010*/  LEA.HI.X R197, R168, R197, R3, 0x1, P0 ;  /* 0x000000c5a8c57211 */ /* 0x000fe400000f0c03 */
[----:B------:R-:W-:-:S05]  /*5020*/  IADD3 R168, P0, R20, R8, RZ ;  /* 0x0000000814a87210 */ /* 0x000fca0007f1e0ff */
[----:B------:R-:W-:Y:S01]  /*5030*/  IMAD.X R169, R21, 0x1, R7, P0 ;  /* 0x0000000115a97824 */ /* 0x000fe200000e0607 */
[----:B------:R-:W-:-:S04]  /*5040*/  ISETP.GT.AND P0, PT, R5, 0x108, PT ;  /* 0x000001080500780c */ /* 0x000fc80003f04270 */
[----:B------:R-:W-:-:S13]  /*5050*/  ISETP.GT.AND P5, PT, R4, RZ, P0 ;  /* 0x000000ff0400720c */ /* 0x000fda00007a4270 */
[----:B---3--:R-:W-:Y:S05]  /*5060*/  @!P5 BRA `(.L_x_65) ;  /* 0x000000000004d947 */ /* 0x008fea0003800000 */
[----:B------:R3:W5:Y:S02]  /*5070*/  LDG.E.LTC128B.U16 R201, desc[UR40][R10.64] ;  /* 0x000000280ac97981 */ /* 0x000764000c1e1520 */
.L_x_65:
[----:B------:R-:W-:Y:S05]  /*5080*/  BSYNC B1 ;  /* 0x0000000000017941 */ /* 0x000fea0003800000 */
.L_x_64:
[----:B-----5:R-:W-:Y:S01]  /*5090*/  HADD2.F32 R0, -RZ, R201.H0_H0 ;  /* 0x200000c9ff007230 */ /* 0x020fe20000004100 */
[----:B------:R-:W-:Y:S04]  /*50a0*/  BSSY B1, `(.L_x_66) ;  /* 0x0000008000017945 */ /* 0x000fe80003800000 */
[----:B------:R-:W-:-:S04]  /*50b0*/  FMUL R3, R0, R23 ;  /* 0x0000001700037220 */ /* 0x000fc80000400000 */
[----:B------:R-:W-:-:S05]  /*50c0*/  FFMA R3, R170, R192, R3 ;  /* 0x000000c0aa037223 */ /* 0x000fca0000000003 */
[----:B------:R-:W-:-:S05]  /*50d0*/  F2FP.F16.F32.PACK_AB R3, RZ, R3 ;  /* 0x00000003ff03723e */ /* 0x000fca00000000ff */
[----:B------:R0:W-:Y:S01]  /*50e0*/  @P5 STG.E.U16 desc[UR40][R168.64], R3 ;  /* 0x00000003a8005986 */ /* 0x0001e2000c101528 */
[----:B------:R-:W-:-:S13]  /*50f0*/  ISETP.GT.AND P5, PT, R4, 0x1, P0 ;  /* 0x000000010400780c */ /* 0x000fda00007a4270 */
[----:B0-----:R-:W-:Y:S05]  /*5100*/  @!P5 BRA `(.L_x_67) ;  /* 0x000000000004d947 */ /* 0x001fea0003800000 */
[----:B------:R0:W5:Y:S02]  /*5110*/  LDG.E.LTC128B.U16 R201, desc[UR40][R196.64+0x2] ;  /* 0x00000228c4c97981 */ /* 0x000164000c1e1520 */
.L_x_67:
[----:B------:R-:W-:Y:S05]  /*5120*/  BSYNC B1 ;  /* 0x0000000000017941 */ /* 0x000fea0003800000 */
.L_x_66:
        /* <DEDUP_REMOVED lines=9> */
.L_x_69:
[----:B------:R-:W-:Y:S05]  /*51c0*/  BSYNC B1 ;  /* 0x0000000000017941 */ /* 0x000fea0003800000 */
.L_x_68:
[----:B-----5:R-:W-:Y:S01]  /*51d0*/  HADD2.F32 R0, -RZ, R201.H0_H0 ;  /* 0x200000c9ff007230 */ /* 0x020fe20000004100 */
[----:B---3--:R-:W-:Y:S01]  /*51e0*/  @P5 MOV R10, R20 ;  /* 0x00000014000a5202 */ /* 0x008fe20000000f00 */
[----:B------:R-:W-:Y:S01]  /*51f0*/  @P5 IMAD.MOV.U32 R11, RZ, RZ, R21 ;  /* 0x000000ffff0b5224 */ /* 0x000fe200078e0015 */
[----:B------:R-:W-:Y:S02]  /*5200*/  BSSY B1, `(.L_x_70) ;  /* 0x0000008000017945 */ /* 0x000fe40003800000 */
[----:B------:R-:W-:-:S04]  /*5210*/  FMUL R3, R0, R23 ;  /* 0x0000001700037220 */ /* 0x000fc80000400000 */
[----:B------:R-:W-:-:S05]  /*5220*/  FFMA R3, R172, R192, R3 ;  /* 0x000000c0ac037223 */ /* 0x000fca0000000003 */
[----:B------:R-:W-:-:S05]  /*5230*/  F2FP.F16.F32.PACK_AB R3, RZ, R3 ;  /* 0x00000003ff03723e */ /* 0x000fca00000000ff */
[----:B------:R3:W-:Y:S01]  /*5240*/  @P5 STG.E.U16 desc[UR40][R10.64+0x10], R3 ;  /* 0x000010030a005986 */ /* 0x0007e2000c101528 */
[----:B------:R-:W-:-:S13]  /*5250*/  ISETP.GT.AND P5, PT, R4, 0x9, P1 ;  /* 0x000000090400780c */ /* 0x000fda0000fa4270 */
[----:B---3--:R-:W-:Y:S05]  /*5260*/  @!P5 BRA `(.L_x_71) ;  /* 0x000000000004d947 */ /* 0x008fea0003800000 */
[----:B------:R3:W5:Y:S02]  /*5270*/  LDG.E.LTC128B.U16 R201, desc[UR40][R180.64+0x12] ;  /* 0x00001228b4c97981 */ /* 0x000764000c1e1520 */
.L_x_71:
[----:B------:R-:W-:Y:S05]  /*5280*/  BSYNC B1 ;  /* 0x0000000000017941 */ /* 0x000fea0003800000 */
.L_x_70:
[----:B-----5:R-:W-:Y:S01]  /*5290*/  HADD2.F32 R0, -RZ, R201.H0_H0 ;  /* 0x200000c9ff007230 */ /* 0x020fe20000004100 */
[----:B------:R-:W-:Y:S01]  /*52a0*/  BSSY B1, `(.L_x_72) ;  /* 0x000000c000017945 */ /* 0x000fe20003800000 */
[----:B------:R-:W-:Y:S02]  /*52b0*/  @P5 IMAD.MOV.U32 R10, RZ, RZ, R20 ;  /* 0x000000ffff0a5224 */ /* 0x000fe400078e0014 */
[----:B------:R-:W-:Y:S02]  /*52c0*/  @P5 IMAD.MOV.U32 R11, RZ, RZ, R21 ;  /* 0x000000ffff0b5224 */ /* 0x000fe400078e0015 */
[----:B------:R-:W-:-:S04]  /*52d0*/  FMUL R0, R0, R23 ;  /* 0x0000001700007220 */ /* 0x000fc80000400000 */
[----:B------:R-:W-:-:S05]  /*52e0*/  FFMA R0, R173, R192, R0 ;  /* 0x000000c0ad007223 */ /* 0x000fca0000000000 */
[----:B------:R-:W-:-:S05]  /*52f0*/  F2FP.F16.F32.PACK_AB R0, RZ, R0 ;  /* 0x00000000ff00723e */ /* 0x000fca00000000ff */
[----:B------:R0:W-:Y:S01]  /*5300*/  @P5 STG.E.U16 desc[UR40][R10.64+0x12], R0 ;  /* 0x000012000a005986 */ /* 0x0001e2000c101528 */
[----:B------:R-:W-:-:S05]  /*5310*/  IADD3 R20, P5, R20, R8, RZ ;  /* 0x0000000814147210 */ /* 0x000fca0007fbe0ff */
[----:B------:R-:W-:Y:S01]  /*5320*/  IMAD.X R21, R21, 0x1, R7, P5 ;  /* 0x0000000115157824 */ /* 0x000fe200028e0607 */
[----:B------:R-:W-:-:S13]  /*5330*/  ISETP.GT.AND P5, PT, R4, 0x8, P0 ;  /* 0x000000080400780c */ /* 0x000fda00007a4270 */
[----:B0-----:R-:W-:Y:S05]  /*5340*/  @!P5 BRA `(.L_x_73) ;  /* 0x000000000004d947 */ /* 0x001fea0003800000 */
[----:B------:R0:W5:Y:S02]  /*5350*/  LDG.E.LTC128B.U16 R201, desc[UR40][R196.64+0x10] ;  /* 0x00001028c4c97981 */ /* 0x000164000c1e1520 */
.L_x_73:
[----:B------:R-:W-:Y:S05]  /*5360*/  BSYNC B1 ;  /* 0x0000000000017941 */ /* 0x000fea0003800000 */
.L_x_72:
[----:B-----5:R-:W-:Y:S01]  /*5370*/  HADD2.F32 R0, -RZ, R201.H0_H0 ;  /* 0x200000c9ff007230 */ /* 0x020fe20000004100 */
[----:B------:R-:W-:Y:S04]  /*5380*/  BSSY B1, `(.L_x_74) ;  /* 0x000000c000017945 */ /* 0x000fe80003800000 */
[----:B------:R-:W-:-:S04]  /*5390*/  FMUL R3, R0, R23 ;  /* 0x0000001700037220 */ /* 0x000fc80000400000 */
[----:B------:R-:W-:-:S05]  /*53a0*/  FFMA R3, R174, R192, R3 ;  /* 0x000000c0ae037223 */ /* 0x000fca0000000003 */
[----:B------:R-:W-:-:S05]  /*53b0*/  F2FP.F16.F32.PACK_AB R3, RZ, R3 ;  /* 0x00000003ff03723e */ /* 0x000fca00000000ff */
[----:B------:R0:W-:Y:S01]  /*53c0*/  @P5 STG.E.U16 desc[UR40][R20.64+0x10], R3 ;  /* 0x0000100314005986 */ /* 0x0001e2000c101528 */
[----:B------:R-:W-:-:S04]  /*53d0*/  IADD3 R10, P5, R9, R212, RZ ;  /* 0x000000d4090a7210 */ /* 0x000fc80007fbe0ff */
[----:B------:R-:W-:Y:S02]  /*53e0*/  IADD3.X R11, R177, R203, RZ, P5, !PT ;  /* 0x000000cbb10b7210 */ /* 0x000fe40002ffe4ff */
[----:B------:R-:W-:-:S05]  /*53f0*/  IADD3 R8, P5, R8, R10, RZ ;  /* 0x0000000a08087210 */ /* 0x000fca0007fbe0ff */
[----:B------:R-:W-:Y:S01]  /*5400*/  IMAD.X R9, R7, 0x1, R11, P5 ;  /* 0x0000000107097824 */ /* 0x000fe200028e060b */
[----:B------:R-:W-:-:S13]  /*5410*/  ISETP.GT.AND P5, PT, R4, 0x9, P0 ;  /* 0x000000090400780c */ /* 0x000fda00007a4270 */
[----:B0-----:R-:W-:Y:S05]  /*5420*/  @!P5 BRA `(.L_x_75) ;  /* 0x000000000004d947 */ /* 0x001fea0003800000 */
[----:B------:R0:W5:Y:S02]  /*5430*/  LDG.E.LTC128B.U16 R201, desc[UR40][R196.64+0x12] ;  /* 0x00001228c4c97981 */ /* 0x000164000c1e1520 */
.L_x_75:
[----:B------:R-:W-:Y:S05]  /*5440*/  BSYNC B1 ;  /* 0x0000000000017941 */ /* 0x000fea0003800000 */
.L_x_74:
        /* <DEDUP_REMOVED lines=9> */
.L_x_77:
[----:B------:R-:W-:Y:S05]  /*54e0*/  BSYNC B1 ;  /* 0x0000000000017941 */ /* 0x000fea0003800000 */
.L_x_76:
        /* <DEDUP_REMOVED lines=9> */
.L_x_79:
[----:B------:R-:W-:Y:S05]  /*5580*/  BSYNC B1 ;  /* 0x0000000000017941 */ /* 0x000fea0003800000 */
.L_x_78:
        /* <DEDUP_REMOVED lines=9> */
.L_x_81:
[----:B------:R-:W-:Y:S05]  /*5620*/  BSYNC B1 ;  /* 0x0000000000017941 */ /* 0x000fea0003800000 */
.L_x_80:
        /* <DEDUP_REMOVED lines=9> */
.L_x_83:
[----:B------:R-:W-:Y:S05]  /*56c0*/  BSYNC B1 ;  /* 0x0000000000017941 */ /* 0x000fea0003800000 */
.L_x_82:
        /* <DEDUP_REMOVED lines=9> */
.L_x_85:
[----:B------:R-:W-:Y:S05]  /*5760*/  BSYNC B1 ;  /* 0x0000000000017941 */ /* 0x000fea0003800000 */
.L_x_84:
        /* <DEDUP_REMOVED lines=9> */
.L_x_87:
[----:B------:R-:W-:Y:S05]  /*5800*/  BSYNC B1 ;  /* 0x0000000000017941 */ /* 0x000fea0003800000 */
.L_x_86:
        /* <DEDUP_REMOVED lines=9> */
.L_x_89:
[----:B------:R-:W-:Y:S05]  /*58a0*/  BSYNC B1 ;  /* 0x0000000000017941 */ /* 0x000fea0003800000 */
.L_x_88:
        /* <DEDUP_REMOVED lines=9> */
.L_x_91:
[----:B------:R-:W-:Y:S05]  /*5940*/  BSYNC B1 ;  /* 0x0000000000017941 */ /* 0x000fea0003800000 */
.L_x_90:
        /* <DEDUP_REMOVED lines=9> */
.L_x_93:
[----:B------:R-:W-:Y:S05]  /*59e0*/  BSYNC B1 ;  /* 0x0000000000017941 */ /* 0x000fea0003800000 */
.L_x_92:
        /* <DEDUP_REMOVED lines=8> */
[----:B------:R-:W-:-:S13]  /*5a70*/  ISETP.GT.AND P5, PT, R4, 0x11, P2 ;  /* 0x000000110400780c */ /* 0x000fda00017a4270 */
[----:B0-----:R-:W-:Y:S05]  /*5a80*/  @!P5 BRA `(.L_x_95) ;  /* 0x000000000004d947 */ /* 0x001fea0003800000 */
[----:B------:R0:W5:Y:S02]  /*5a90*/  LDG.E.LTC128B.U16 R201, desc[UR40][R208.64+0x22] ;  /* 0x00002228d0c97981 */ /* 0x000164000c1e1520 */
.L_x_95:
[----:B------:R-:W-:Y:S05]  /*5aa0*/  BSYNC B1 ;  /* 0x0000000000017941 */ /* 0x000fea0003800000 */
.L_x_94:
[----:B-----5:R-:W-:Y:S01]  /*5ab0*/  HADD2.F32 R0, -RZ, R201.H0_H0 ;  /* 0x200000c9ff007230 */ /* 0x020fe20000004100 */
[----:B------:R-:W-:Y:S01]  /*5ac0*/  @P5 MOV R7, R177 ;  /* 0x000000b100075202 */ /* 0x000fe20000000f00 */
[----:B------:R-:W-:Y:S01]  /*5ad0*/  @P5 IMAD.MOV.U32 R6, RZ, RZ, R212 ;  /* 0x000000ffff065224 */ /* 0x000fe200078e00d4 */
[----:B------:R-:W-:Y:S02]  /*5ae0*/  BSSY B1, `(.L_x_96) ;  /* 0x0000008000017945 */ /* 0x000fe40003800000 */
[----:B------:R-:W-:-:S04]  /*5af0*/  FMUL R0, R0, R23 ;  /* 0x0000001700007220 */ /* 0x000fc80000400000 */
[----:B------:R-:W-:-:S05]  /*5b00*/  FFMA R0, R153, R192, R0 ;  /* 0x000000c099007223 */ /* 0x000fca0000000000 */
[----:B------:R-:W-:-:S05]  /*5b10*/  F2FP.F16.F32.PACK_AB R0, RZ, R0 ;  /* 0x00000000ff00723e */ /* 0x000fca00000000ff */
[----:B------:R0:W-:Y:S01]  /*5b20*/  @P5 STG.E.U16 desc[UR40][R6.64+0x22], R0 ;  /* 0x0000220006005986 */ /* 0x0001e2000c101528 */
[----:B------:R-:W-:-:S13]  /*5b30*/  ISETP.GT.AND P5, PT, R4, 0x10, P6 ;  /* 0x000000100400780c */ /* 0x000fda00037a4270 */
[----:B0-----:R-:W-:Y:S05]  /*5b40*/  @!P5 BRA `(.L_x_97) ;  /* 0x000000000004d947 */ /* 0x001fea0003800000 */
[----:B------:R0:W5:Y:S02]  /*5b50*/  LDG.E.LTC128B.U16 R201, desc[UR40][R188.64+0x20] ;  /* 0x00002028bcc97981 */ /* 0x000164000c1e1520 */
.L_x_97:
[----:B------:R-:W-:Y:S05]  /*5b60*/  BSYNC B1 ;  /* 0x0000000000017941 */ /* 0x000fea0003800000 */
.L_x_96:
        /* <DEDUP_REMOVED lines=11> */
.L_x_99:
[----:B------:R-:W-:Y:S05]  /*5c20*/  BSYNC B1 ;  /* 0x0000000000017941 */ /* 0x000fea0003800000 */
.L_x_98:
        /* <DEDUP_REMOVED lines=11> */
.L_x_101:
[----:B------:R-:W-:Y:S05]  /*5ce0*/  BSYNC B1 ;  /* 0x0000000000017941 */ /* 0x000fea0003800000 */
.L_x_100:
        /* <DEDUP_REMOVED lines=11> */
.L_x_103:
[----:B------:R-:W-:Y:S05]  /*5da0*/  BSYNC B1 ;  /* 0x0000000000017941 */ /* 0x000fea0003800000 */
.L_x_102:
        /* <DEDUP_REMOVED lines=11> */
.L_x_105:
[----:B------:R-:W-:Y:S05]  /*5e60*/  BSYNC B1 ;  /* 0x0000000000017941 */ /* 0x000fea0003800000 */
.L_x_104:
        /* <DEDUP_REMOVED lines=11> */
.L_x_107:
[----:B------:R-:W-:Y:S05]  /*5f20*/  BSYNC B1 ;  /* 0x0000000000017941 */ /* 0x000fea0003800000 */
.L_x_106:
[----:B-----5:R-:W-:Y:S02]  /*5f30*/  HADD2.F32 R0, -RZ, R201.H0_H0 ;  /* 0x200000c9ff007230 */ /* 0x020fe40000004100 */
[----:B------:R-:W-:Y:S02]  /*5f40*/  @P5 IMAD.MOV.U32 R6, RZ, RZ, R178 ;  /* 0x000000ffff065224 */ /* 0x000fe400078e00b2 */
[----:B------:R-:W-:Y:S02]  /*5f50*/  @P5 IMAD.MOV.U32 R7, RZ, RZ, R179 ;  /* 0x000000ffff075224 */ /* 0x000fe400078e00b3 */
[----:B------:R-:W-:-:S04]  /*5f60*/  FMUL R0, R0, R23 ;  /* 0x0000001700007220 */ /* 0x000fc80000400000 */
[----:B------:R-:W-:-:S05]  /*5f70*/  FFMA R0, R159, R192, R0 ;  /* 0x000000c09f007223 */ /* 0x000fca0000000000 */
[----:B------:R-:W-:-:S04]  /*5f80*/  F2FP.F16.F32.PACK_AB R0, RZ, R0 ;  /* 0x00000000ff00723e */ /* 0x000fc800000000ff */
[----:B------:R-:W-:-:S05]  /*5f90*/  PRMT R5, R0, 0x7610, R5 ;  /* 0x0000761000057816 */ /* 0x000fca0000000005 */
[----:B------:R0:W-:Y:S01]  /*5fa0*/  @P5 STG.E.U16 desc[UR40][R6.64+0x32], R5 ;  /* 0x0000320506005986 */ /* 0x0001e2000c101528 */
[----:B------:R-:W-:-:S13]  /*5fb0*/  ISETP.GT.AND P5, PT, R4, 0x10, P1 ;  /* 0x000000100400780c */ /* 0x000fda0000fa4270 */
[----:B------:R-:W2:Y:S01]  /*5fc0*/  @P5 LDG.E.LTC128B.U16 R201, desc[UR40][R180.64+0x20] ;  /* 0x00002028b4c95981 */ /* 0x000ea2000c1e1520 */
[----:B------:R-:W-:Y:S01]  /*5fd0*/  BSSY B1, `(.L_x_108) ;  /* 0x0000009000017945 */ /* 0x000fe20003800000 */
[----:B--2---:R-:W-:-:S05]  /*5fe0*/  HADD2.F32 R0, -RZ, R201.H0_H0 ;  /* 0x200000c9ff007230 */ /* 0x004fca0000004100 */
[----:B------:R-:W-:-:S04]  /*5ff0*/  FMUL R3, R0, R23 ;  /* 0x0000001700037220 */ /* 0x000fc80000400000 */
[----:B------:R-:W-:-:S05]  /*6000*/  FFMA R3, R144, R192, R3 ;  /* 0x000000c090037223 */ /* 0x000fca0000000003 */
[----:B------:R-:W-:-:S05]  /*6010*/  F2FP.F16.F32.PACK_AB R3, RZ, R3 ;  /* 0x00000003ff03723e */ /* 0x000fca00000000ff */
[----:B------:R0:W-:Y:S01]  /*6020*/  @P5 STG.E.U16 desc[UR40][R10.64+0x20], R3 ;  /* 0x000020030a005986 */ /* 0x0001e2000c101528 */
[----:B------:R-:W-:-:S13]  /*6030*/  ISETP.GT.AND P5, PT, R4, 0x11, P1 ;  /* 0x000000110400780c */ /* 0x000fda0000fa4270 */
[----:B0-----:R-:W-:Y:S05]  /*6040*/  @!P5 BRA `(.L_x_109) ;  /* 0x000000000004d947 */ /* 0x001fea0003800000 */
[----:B------:R0:W5:Y:S02]  /*6050*/  LDG.E.LTC128B.U16 R201, desc[UR40][R180.64+0x22] ;  /* 0x00002228b4c97981 */ /* 0x000164000c1e1520 */
.L_x_109:
[----:B------:R-:W-:Y:S05]  /*6060*/  BSYNC B1 ;  /* 0x0000000000017941 */ /* 0x000fea0003800000 */
.L_x_108:
[----:B-----5:R-:W-:Y:S01]  /*6070*/  HADD2.F32 R0, -RZ, R201.H0_H0 ;  /* 0x200000c9ff007230 */ /* 0x020fe20000004100 */
[----:B------:R-:W-:Y:S04]  /*6080*/  BSSY B1, `(.L_x_110) ;  /* 0x0000008000017945 */ /* 0x000fe80003800000 */
[----:B------:R-:W-:-:S04]  /*6090*/  FMUL R0, R0, R23 ;  /* 0x0000001700007220 */ /* 0x000fc80000400000 */
[----:B------:R-:W-:-:S05]  /*60a0*/  FFMA R0, R145, R192, R0 ;  /* 0x000000c091007223 */ /* 0x000fca0000000000 */
[----:B------:R-:W-:-:S05]  /*60b0*/  F2FP.F16.F32.PACK_AB R0, RZ, R0 ;  /* 0x00000000ff00723e */ /* 0x000fca00000000ff */
[----:B------:R2:W-:Y:S01]  /*60c0*/  @P5 STG.E.U16 desc[UR40][R10.64+0x22], R0 ;  /* 0x000022000a005986 */ /* 0x0005e2000c101528 */
[----:B------:R-:W-:-:S13]  /*60d0*/  ISETP.GT.AND P5, PT, R4, 0x10, P0 ;  /* 0x000000100400780c */ /* 0x000fda00007a4270 */
[----:B--2---:R-:W-:Y:S05]  /*60e0*/  @!P5 BRA `(.L_x_111) ;  /* 0x000000000004d947 */ /* 0x004fea0003800000 */
[----:B------:R2:W5:Y:S02]  /*60f0*/  LDG.E.LTC128B.U16 R201, desc[UR40][R196.64+0x20] ;  /* 0x00002028c4c97981 */ /* 0x000564000c1e1520 */
.L_x_111:
[----:B------:R-:W-:Y:S05]  /*6100*/  BSYNC B1 ;  /* 0x0000000000017941 */ /* 0x000fea0003800000 */
.L_x_110:
        /* <DEDUP_REMOVED lines=9> */
.L_x_113:
[----:B------:R-:W-:Y:S05]  /*61a0*/  BSYNC B1 ;  /* 0x0000000000017941 */ /* 0x000fea0003800000 */
.L_x_112:
        /* <DEDUP_REMOVED lines=9> */
.L_x_115:
[----:B------:R-:W-:Y:S05]  /*6240*/  BSYNC B1 ;  /* 0x0000000000017941 */ /* 0x000fea0003800000 */
.L_x_114:
        /* <DEDUP_REMOVED lines=9> */
.L_x_117:
[----:B------:R-:W-:Y:S05]  /*62e0*/  BSYNC B1 ;  /* 0x0000000000017941 */ /* 0x000fea0003800000 */
.L_x_116:
        /* <DEDUP_REMOVED lines=9> */
.L_x_119:
[----:B------:R-:W-:Y:S05]  /*6380*/  BSYNC B1 ;  /* 0x0000000000017941 */ /* 0x000fea0003800000 */
.L_x_118:
        /* <DEDUP_REMOVED lines=11> */
.L_x_121:
[----:B------:R-:W-:Y:S05]  /*6440*/  BSYNC B1 ;  /* 0x0000000000017941 */ /* 0x000fea0003800000 */
.L_x_120:
        /* <DEDUP_REMOVED lines=11> */
.L_x_123:
[----:B------:R-:W-:Y:S05]  /*6500*/  BSYNC B1 ;  /* 0x0000000000017941 */ /* 0x000fea0003800000 */
.L_x_122:
        /* <DEDUP_REMOVED lines=9> */
.L_x_125:
[----:B------:R-:W-:Y:S05]  /*65a0*/  BSYNC B1 ;  /* 0x0000000000017941 */ /* 0x000fea0003800000 */
.L_x_124:
        /* <DEDUP_REMOVED lines=9> */
.L_x_127:
[----:B------:R-:W-:Y:S05]  /*6640*/  BSYNC B1 ;  /* 0x0000000000017941 */ /* 0x000fea0003800000 */
.L_x_126:
        /* <DEDUP_REMOVED lines=9> */
.L_x_129:
[----:B------:R-:W-:Y:S05]  /*66e0*/  BSYNC B1 ;  /* 0x0000000000017941 */ /* 0x000fea0003800000 */
.L_x_128:
        /* <DEDUP_REMOVED lines=9> */
.L_x_131:
[----:B------:R-:W-:Y:S05]  /*6780*/  BSYNC B1 ;  /* 0x0000000000017941 */ /* 0x000fea0003800000 */
.L_x_130:
        /* <DEDUP_REMOVED lines=9> */
.L_x_133:
[----:B------:R-:W-:Y:S05]  /*6820*/  BSYNC B1 ;  /* 0x0000000000017941 */ /* 0x000fea0003800000 */
.L_x_132:
        /* <DEDUP_REMOVED lines=9> */
.L_x_135:
[----:B------:R-:W-:Y:S05]  /*68c0*/  BSYNC B1 ;  /* 0x0000000000017941 */ /* 0x000fea0003800000 */
.L_x_134:
        /* <DEDUP_REMOVED lines=9> */
.L_x_137:
[----:B------:R-:W-:Y:S05]  /*6960*/  BSYNC B1 ;  /* 0x0000000000017941 */ /* 0x000fea0003800000 */
.L_x_136:
        /* <DEDUP_REMOVED lines=9> */
.L_x_139:
[----:B------:R-:W-:Y:S05]  /*6a00*/  BSYNC B1 ;  /* 0x0000000000017941 */ /* 0x000fea0003800000 */
.L_x_138:
        /* <DEDUP_REMOVED lines=11> */
.L_x_141:
[----:B------:R-:W-:Y:S05]  /*6ac0*/  BSYNC B1 ;  /* 0x0000000000017941 */ /* 0x000fea0003800000 */
.L_x_140:
        /* <DEDUP_REMOVED lines=11> */
.L_x_143:
[----:B------:R-:W-:Y:S05]  /*6b80*/  BSYNC B1 ;  /* 0x0000000000017941 */ /* 0x000fea0003800000 */
.L_x_142:
        /* <DEDUP_REMOVED lines=11> */
.L_x_145:
[----:B------:R-:W-:Y:S05]  /*6c40*/  BSYNC B1 ;  /* 0x0000000000017941 */ /* 0x000fea0003800000 */
.L_x_144:
        /* <DEDUP_REMOVED lines=11> */
.L_x_147:
[----:B------:R-:W-:Y:S05]  /*6d00*/  BSYNC B1 ;  /* 0x0000000000017941 */ /* 0x000fea0003800000 */
.L_x_146:
        /* <DEDUP_REMOVED lines=11> */
.L_x_149:
[----:B------:R-:W-:Y:S05]  /*6dc0*/  BSYNC B1 ;  /* 0x0000000000017941 */ /* 0x000fea0003800000 */
.L_x_148:
        /* <DEDUP_REMOVED lines=11> */
.L_x_151:
[----:B------:R-:W-:Y:S05]  /*6e80*/  BSYNC B1 ;  /* 0x0000000000017941 */ /* 0x000fea0003800000 */
.L_x_150:
        /* <DEDUP_REMOVED lines=11> */
.L_x_153:
[----:B------:R-:W-:Y:S05]  /*6f40*/  BSYNC B1 ;  /* 0x0000000000017941 */ /* 0x000fea0003800000 */
.L_x_152:
        /* <DEDUP_REMOVED lines=11> */
.L_x_155:
[----:B------:R-:W-:Y:S05]  /*7000*/  BSYNC B1 ;  /* 0x0000000000017941 */ /* 0x000fea0003800000 */
.L_x_154:
        /* <DEDUP_REMOVED lines=9> */
.L_x_157:
[----:B------:R-:W-:Y:S05]  /*70a0*/  BSYNC B1 ;  /* 0x0000000000017941 */ /* 0x000fea0003800000 */
.L_x_156:
        /* <DEDUP_REMOVED lines=9> */
.L_x_159:
[----:B------:R-:W-:Y:S05]  /*7140*/  BSYNC B1 ;  /* 0x0000000000017941 */ /* 0x000fea0003800000 */
.L_x_158:
        /* <DEDUP_REMOVED lines=11> */
.L_x_161:
[----:B------:R-:W-:Y:S05]  /*7200*/  BSYNC B1 ;  /* 0x0000000000017941 */ /* 0x000fea0003800000 */
.L_x_160:
        /* <DEDUP_REMOVED lines=11> */
.L_x_163:
[----:B------:R-:W-:Y:S05]  /*72c0*/  BSYNC B1 ;  /* 0x0000000000017941 */ /* 0x000fea0003800000 */
.L_x_162:
        /* <DEDUP_REMOVED lines=9> */
.L_x_165:
[----:B------:R-:W-:Y:S05]  /*7360*/  BSYNC B1 ;  /* 0x0000000000017941 */ /* 0x000fea0003800000 */
.L_x_164:
        /* <DEDUP_REMOVED lines=9> */
.L_x_167:
[----:B------:R-:W-:Y:S05]  /*7400*/  BSYNC B1 ;  /* 0x0000000000017941 */ /* 0x000fea0003800000 */
.L_x_166:
        /* <DEDUP_REMOVED lines=11> */
.L_x_169:
[----:B------:R-:W-:Y:S05]  /*74c0*/  BSYNC B1 ;  /* 0x0000000000017941 */ /* 0x000fea0003800000 */
.L_x_168:
        /* <DEDUP_REMOVED lines=11> */
.L_x_171:
[----:B------:R-:W-:Y:S05]  /*7580*/  BSYNC B1 ;  /* 0x0000000000017941 */ /* 0x000fea0003800000 */
.L_x_170:
        /* <DEDUP_REMOVED lines=9> */
.L_x_173:
[----:B------:R-:W-:Y:S05]  /*7620*/  BSYNC B1 ;  /* 0x0000000000017941 */ /* 0x000fea0003800000 */
.L_x_172:
        /* <DEDUP_REMOVED lines=9> */
.L_x_175:
[----:B------:R-:W-:Y:S05]  /*76c0*/  BSYNC B1 ;  /* 0x0000000000017941 */ /* 0x000fea0003800000 */
.L_x_174:
        /* <DEDUP_REMOVED lines=9> */
.L_x_177:
[----:B------:R-:W-:Y:S05]  /*7760*/  BSYNC B1 ;  /* 0x0000000000017941 */ /* 0x000fea0003800000 */
.L_x_176:
        /* <DEDUP_REMOVED lines=9> */
.L_x_179:
[----:B------:R-:W-:Y:S05]  /*7800*/  BSYNC B1 ;  /* 0x0000000000017941 */ /* 0x000fea0003800000 */
.L_x_178:
        /* <DEDUP_REMOVED lines=9> */
.L_x_181:
[----:B------:R-:W-:Y:S05]  /*78a0*/  BSYNC B1 ;  /* 0x0000000000017941 */ /* 0x000fea0003800000 */
.L_x_180:
        /* <DEDUP_REMOVED lines=9> */
.L_x_183:
[----:B------:R-:W-:Y:S05]  /*7940*/  BSYNC B1 ;  /* 0x0000000000017941 */ /* 0x000fea0003800000 */
.L_x_182:
        /* <DEDUP_REMOVED lines=9> */
.L_x_185:
[----:B------:R-:W-:Y:S05]  /*79e0*/  BSYNC B1 ;  /* 0x0000000000017941 */ /* 0x000fea0003800000 */
.L_x_184:
        /* <DEDUP_REMOVED lines=9> */
.L_x_187:
[----:B------:R-:W-:Y:S05]  /*7a80*/  BSYNC B1 ;  /* 0x0000000000017941 */ /* 0x000fea0003800000 */
.L_x_186:
        /* <DEDUP_REMOVED lines=11> */
.L_x_189:
[----:B------:R-:W-:Y:S05]  /*7b40*/  BSYNC B1 ;  /* 0x0000000000017941 */ /* 0x000fea0003800000 */
.L_x_188:
        /* <DEDUP_REMOVED lines=11> */
.L_x_191:
[----:B------:R-:W-:Y:S05]  /*7c00*/  BSYNC B1 ;  /* 0x0000000000017941 */ /* 0x000fea0003800000 */
.L_x_190:
        /* <DEDUP_REMOVED lines=11> */
.L_x_193:
[----:B------:R-:W-:Y:S05]  /*7cc0*/  BSYNC B1 ;  /* 0x0000000000017941 */ /* 0x000fea0003800000 */
.L_x_192:
        /* <DEDUP_REMOVED lines=11> */
.L_x_195:
[----:B------:R-:W-:Y:S05]  /*7d80*/  BSYNC B1 ;  /* 0x0000000000017941 */ /* 0x000fea0003800000 */
.L_x_194:
        /* <DEDUP_REMOVED lines=11> */
.L_x_197:
[----:B------:R-:W-:Y:S05]  /*7e40*/  BSYNC B1 ;  /* 0x0000000000017941 */ /* 0x000fea0003800000 */
.L_x_196:
        /* <DEDUP_REMOVED lines=11> */
.L_x_199:
[----:B------:R-:W-:Y:S05]  /*7f00*/  BSYNC B1 ;  /* 0x0000000000017941 */ /* 0x000fea0003800000 */
.L_x_198:
        /* <DEDUP_REMOVED lines=11> */
.L_x_201:
[----:B------:R-:W-:Y:S05]  /*7fc0*/  BSYNC B1 ;  /* 0x0000000000017941 */ /* 0x000fea0003800000 */
.L_x_200:
        /* <DEDUP_REMOVED lines=11> */
.L_x_203:
[----:B------:R-:W-:Y:S05]  /*8080*/  BSYNC B1 ;  /* 0x0000000000017941 */ /* 0x000fea0003800000 */
.L_x_202:
        /* <DEDUP_REMOVED lines=9> */
.L_x_205:
[----:B------:R-:W-:Y:S05]  /*8120*/  BSYNC B1 ;  /* 0x0000000000017941 */ /* 0x000fea0003800000 */
.L_x_204:
        /* <DEDUP_REMOVED lines=9> */
.L_x_207:
[----:B------:R-:W-:Y:S05]  /*81c0*/  BSYNC B1 ;  /* 0x0000000000017941 */ /* 0x000fea0003800000 */
.L_x_206:
        /* <DEDUP_REMOVED lines=11> */
.L_x_209:
[----:B------:R-:W-:Y:S05]  /*8280*/  BSYNC B1 ;  /* 0x0000000000017941 */ /* 0x000fea0003800000 */
.L_x_208:
        /* <DEDUP_REMOVED lines=11> */
.L_x_211:
[----:B------:R-:W-:Y:S05]  /*8340*/  BSYNC B1 ;  /* 0x0000000000017941 */ /* 0x000fea0003800000 */
.L_x_210:
        /* <DEDUP_REMOVED lines=9> */
.L_x_213:
[----:B------:R-:W-:Y:S05]  /*83e0*/  BSYNC B1 ;  /* 0x0000000000017941 */ /* 0x000fea0003800000 */
.L_x_212:
        /* <DEDUP_REMOVED lines=9> */
.L_x_215:
[----:B------:R-:W-:Y:S05]  /*8480*/  BSYNC B1 ;  /* 0x0000000000017941 */ /* 0x000fea0003800000 */
.L_x_214:
        /* <DEDUP_REMOVED lines=11> */
.L_x_217:
[----:B------:R-:W-:Y:S05]  /*8540*/  BSYNC B1 ;  /* 0x0000000000017941 */ /* 0x000fea0003800000 */
.L_x_216:
        /* <DEDUP_REMOVED lines=11> */
.L_x_219:
[----:B------:R-:W-:Y:S05]  /*8600*/  BSYNC B1 ;  /* 0x0000000000017941 */ /* 0x000fea0003800000 */
.L_x_218:
        /* <DEDUP_REMOVED lines=9> */
.L_x_221:
[----:B------:R-:W-:Y:S05]  /*86a0*/  BSYNC B1 ;  /* 0x0000000000017941 */ /* 0x000fea0003800000 */
.L_x_220:
        /* <DEDUP_REMOVED lines=9> */
.L_x_223:
[----:B------:R-:W-:Y:S05]  /*8740*/  BSYNC B1 ;  /* 0x0000000000017941 */ /* 0x000fea0003800000 */
.L_x_222:
        /* <DEDUP_REMOVED lines=9> */
.L_x_225:
[----:B------:R-:W-:Y:S05]  /*87e0*/  BSYNC B1 ;  /* 0x0000000000017941 */ /* 0x000fea0003800000 */
.L_x_224:
        /* <DEDUP_REMOVED lines=9> */
.L_x_227:
[----:B------:R-:W-:Y:S05]  /*8880*/  BSYNC B1 ;  /* 0x0000000000017941 */ /* 0x000fea0003800000 */
.L_x_226:
        /* <DEDUP_REMOVED lines=9> */
.L_x_229:
[----:B------:R-:W-:Y:S05]  /*8920*/  BSYNC B1 ;  /* 0x0000000000017941 */ /* 0x000fea0003800000 */
.L_x_228:
        /* <DEDUP_REMOVED lines=9> */
.L_x_231:
[----:B------:R-:W-:Y:S05]  /*89c0*/  BSYNC B1 ;  /* 0x0000000000017941 */ /* 0x000fea0003800000 */
.L_x_230:
        /* <DEDUP_REMOVED lines=9> */
.L_x_233:
[----:B------:R-:W-:Y:S05]  /*8a60*/  BSYNC B1 ;  /* 0x0000000000017941 */ /* 0x000fea0003800000 */
.L_x_232:
        /* <DEDUP_REMOVED lines=9> */
.L_x_235:
[----:B------:R-:W-:Y:S05]  /*8b00*/  BSYNC B1 ;  /* 0x0000000000017941 */ /* 0x000fea0003800000 */
.L_x_234:
        /* <DEDUP_REMOVED lines=11> */
.L_x_237:
[----:B------:R-:W-:Y:S05]  /*8bc0*/  BSYNC B1 ;  /* 0x0000000000017941 */ /* 0x000fea0003800000 */
.L_x_236:
        /* <DEDUP_REMOVED lines=11> */
.L_x_239:
[----:B------:R-:W-:Y:S05]  /*8c80*/  BSYNC B1 ;  /* 0x0000000000017941 */ /* 0x000fea0003800000 */
.L_x_238:
        /* <DEDUP_REMOVED lines=11> */
.L_x_241:
[----:B------:R-:W-:Y:S05]  /*8d40*/  BSYNC B1 ;  /* 0x0000000000017941 */ /* 0x000fea0003800000 */
.L_x_240:
        /* <DEDUP_REMOVED lines=11> */
.L_x_243:
[----:B------:R-:W-:Y:S05]  /*8e00*/  BSYNC B1 ;  /* 0x0000000000017941 */ /* 0x000fea0003800000 */
.L_x_242:
        /* <DEDUP_REMOVED lines=11> */
.L_x_245:
[----:B------:R-:W-:Y:S05]  /*8ec0*/  BSYNC B1 ;  /* 0x0000000000017941 */ /* 0x000fea0003800000 */
.L_x_244:
        /* <DEDUP_REMOVED lines=11> */
.L_x_247:
[----:B------:R-:W-:Y:S05]  /*8f80*/  BSYNC B1 ;  /* 0x0000000000017941 */ /* 0x000fea0003800000 */
.L_x_246:
        /* <DEDUP_REMOVED lines=11> */
.L_x_249:
[----:B------:R-:W-:Y:S05]  /*9040*/  BSYNC B1 ;  /* 0x0000000000017941 */ /* 0x000fea0003800000 */
.L_x_248:
        /* <DEDUP_REMOVED lines=11> */
.L_x_251:
[----:B------:R-:W-:Y:S05]  /*9100*/  BSYNC B1 ;  /* 0x0000000000017941 */ /* 0x000fea0003800000 */
.L_x_250:
        /* <DEDUP_REMOVED lines=9> */
.L_x_253:
[----:B------:R-:W-:Y:S05]  /*91a0*/  BSYNC B1 ;  /* 0x0000000000017941 */ /* 0x000fea0003800000 */
.L_x_252:
        /* <DEDUP_REMOVED lines=9> */
.L_x_255:
[----:B------:R-:W-:Y:S05]  /*9240*/  BSYNC B1 ;  /* 0x0000000000017941 */ /* 0x000fea0003800000 */
.L_x_254:
        /* <DEDUP_REMOVED lines=11> */
.L_x_257:
[----:B------:R-:W-:Y:S05]  /*9300*/  BSYNC B1 ;  /* 0x0000000000017941 */ /* 0x000fea0003800000 */
.L_x_256:
        /* <DEDUP_REMOVED lines=11> */
.L_x_259:
[----:B------:R-:W-:Y:S05]  /*93c0*/  BSYNC B1 ;  /* 0x0000000000017941 */ /* 0x000fea0003800000 */
.L_x_258:
        /* <DEDUP_REMOVED lines=9> */
.L_x_261:
[----:B------:R-:W-:Y:S05]  /*9460*/  BSYNC B1 ;  /* 0x0000000000017941 */ /* 0x000fea0003800000 */
.L_x_260:
        /* <DEDUP_REMOVED lines=9> */
.L_x_263:
[----:B------:R-:W-:Y:S05]  /*9500*/  BSYNC B1 ;  /* 0x0000000000017941 */ /* 0x000fea0003800000 */
.L_x_262:
        /* <DEDUP_REMOVED lines=11> */
.L_x_265:
[----:B------:R-:W-:Y:S05]  /*95c0*/  BSYNC B1 ;  /* 0x0000000000017941 */ /* 0x000fea0003800000 */
.L_x_264:
        /* <DEDUP_REMOVED lines=11> */
.L_x_267:
[----:B------:R-:W-:Y:S05]  /*9680*/  BSYNC B1 ;  /* 0x0000000000017941 */ /* 0x000fea0003800000 */
.L_x_266:
        /* <DEDUP_REMOVED lines=9> */
.L_x_269:
[----:B------:R-:W-:Y:S05]  /*9720*/  BSYNC B1 ;  /* 0x0000000000017941 */ /* 0x000fea0003800000 */
.L_x_268:
        /* <DEDUP_REMOVED lines=9> */
.L_x_271:
[----:B------:R-:W-:Y:S05]  /*97c0*/  BSYNC B1 ;  /* 0x0000000000017941 */ /* 0x000fea0003800000 */
.L_x_270:
        /* <DEDUP_REMOVED lines=9> */
.L_x_273:
[----:B------:R-:W-:Y:S05]  /*9860*/  BSYNC B1 ;  /* 0x0000000000017941 */ /* 0x000fea0003800000 */
.L_x_272:
        /* <DEDUP_REMOVED lines=9> */
.L_x_275:
[----:B------:R-:W-:Y:S05]  /*9900*/  BSYNC B1 ;  /* 0x0000000000017941 */ /* 0x000fea0003800000 */
.L_x_274:
        /* <DEDUP_REMOVED lines=9> */
.L_x_277:
[----:B------:R-:W-:Y:S05]  /*99a0*/  BSYNC B1 ;  /* 0x0000000000017941 */ /* 0x000fea0003800000 */
.L_x_276:
        /* <DEDUP_REMOVED lines=9> */
.L_x_279:
[----:B------:R-:W-:Y:S05]  /*9a40*/  BSYNC B1 ;  /* 0x0000000000017941 */ /* 0x000fea0003800000 */
.L_x_278:
        /* <DEDUP_REMOVED lines=9> */
.L_x_281:
[----:B------:R-:W-:Y:S05]  /*9ae0*/  BSYNC B1 ;  /* 0x0000000000017941 */ /* 0x000fea0003800000 */
.L_x_280:
        /* <DEDUP_REMOVED lines=9> */
.L_x_283:
[----:B------:R-:W-:Y:S05]  /*9b80*/  BSYNC B1 ;  /* 0x0000000000017941 */ /* 0x000fea0003800000 */
.L_x_282:
        /* <DEDUP_REMOVED lines=11> */
.L_x_285:
[----:B------:R-:W-:Y:S05]  /*9c40*/  BSYNC B1 ;  /* 0x0000000000017941 */ /* 0x000fea0003800000 */
.L_x_284:
        /* <DEDUP_REMOVED lines=11> */
.L_x_287:
[----:B------:R-:W-:Y:S05]  /*9d00*/  BSYNC B1 ;  /* 0x0000000000017941 */ /* 0x000fea0003800000 */
.L_x_286:
        /* <DEDUP_REMOVED lines=11> */
.L_x_289:
[----:B------:R-:W-:Y:S05]  /*9dc0*/  BSYNC B1 ;  /* 0x0000000000017941 */ /* 0x000fea0003800000 */
.L_x_288:
        /* <DEDUP_REMOVED lines=11> */
.L_x_291:
[----:B------:R-:W-:Y:S05]  /*9e80*/  BSYNC B1 ;  /* 0x0000000000017941 */ /* 0x000fea0003800000 */
.L_x_290:
        /* <DEDUP_REMOVED lines=11> */
.L_x_293:
[----:B------:R-:W-:Y:S05]  /*9f40*/  BSYNC B1 ;  /* 0x0000000000017941 */ /* 0x000fea0003800000 */
.L_x_292:
        /* <DEDUP_REMOVED lines=11> */
.L_x_295:
[----:B------:R-:W-:Y:S05]  /*a000*/  BSYNC B1 ;  /* 0x0000000000017941 */ /* 0x000fea0003800000 */
.L_x_294:
        /* <DEDUP_REMOVED lines=11> */
.L_x_297:
[----:B------:R-:W-:Y:S05]  /*a0c0*/  BSYNC B1 ;  /* 0x0000000000017941 */ /* 0x000fea0003800000 */
.L_x_296:
        /* <DEDUP_REMOVED lines=11> */
.L_x_299:
[----:B------:R-:W-:Y:S05]  /*a180*/  BSYNC B1 ;  /* 0x0000000000017941 */ /* 0x000fea0003800000 */
.L_x_298:
        /* <DEDUP_REMOVED lines=9> */
.L_x_301:
[----:B------:R-:W-:Y:S05]  /*a220*/  BSYNC B1 ;  /* 0x0000000000017941 */ /* 0x000fea0003800000 */
.L_x_300:
        /* <DEDUP_REMOVED lines=9> */
.L_x_303:
[----:B------:R-:W-:Y:S05]  /*a2c0*/  BSYNC B1 ;  /* 0x0000000000017941 */ /* 0x000fea0003800000 */
.L_x_302:
        /* <DEDUP_REMOVED lines=11> */
.L_x_305:
[----:B------:R-:W-:Y:S05]  /*a380*/  BSYNC B1 ;  /* 0x0000000000017941 */ /* 0x000fea0003800000 */
.L_x_304:
        /* <DEDUP_REMOVED lines=11> */
.L_x_307:
[----:B------:R-:W-:Y:S05]  /*a440*/  BSYNC B1 ;  /* 0x0000000000017941 */ /* 0x000fea0003800000 */
.L_x_306:
        /* <DEDUP_REMOVED lines=9> */
.L_x_309:
[----:B------:R-:W-:Y:S05]  /*a4e0*/  BSYNC B1 ;  /* 0x0000000000017941 */ /* 0x000fea0003800000 */
.L_x_308:
        /* <DEDUP_REMOVED lines=9> */
.L_x_311:
[----:B------:R-:W-:Y:S05]  /*a580*/  BSYNC B1 ;  /* 0x0000000000017941 */ /* 0x000fea0003800000 */
.L_x_310:
        /* <DEDUP_REMOVED lines=11> */
.L_x_313:
[----:B------:R-:W-:Y:S05]  /*a640*/  BSYNC B1 ;  /* 0x0000000000017941 */ /* 0x000fea0003800000 */
.L_x_312:
        /* <DEDUP_REMOVED lines=11> */
.L_x_315:
[----:B------:R-:W-:Y:S05]  /*a700*/  BSYNC B1 ;  /* 0x0000000000017941 */ /* 0x000fea0003800000 */
.L_x_314:
        /* <DEDUP_REMOVED lines=9> */
.L_x_317:
[----:B------:R-:W-:Y:S05]  /*a7a0*/  BSYNC B1 ;  /* 0x0000000000017941 */ /* 0x000fea0003800000 */
.L_x_316:
        /* <DEDUP_REMOVED lines=9> */
.L_x_319:
[----:B------:R-:W-:Y:S05]  /*a840*/  BSYNC B1 ;  /* 0x0000000000017941 */ /* 0x000fea0003800000 */
.L_x_318:
        /* <DEDUP_REMOVED lines=9> */
.L_x_321:
[----:B------:R-:W-:Y:S05]  /*a8e0*/  BSYNC B1 ;  /* 0x0000000000017941 */ /* 0x000fea0003800000 */
.L_x_320:
        /* <DEDUP_REMOVED lines=9> */
.L_x_323:
[----:B------:R-:W-:Y:S05]  /*a980*/  BSYNC B1 ;  /* 0x0000000000017941 */ /* 0x000fea0003800000 */
.L_x_322:
        /* <DEDUP_REMOVED lines=9> */
.L_x_325:
[----:B------:R-:W-:Y:S05]  /*aa20*/  BSYNC B1 ;  /* 0x0000000000017941 */ /* 0x000fea0003800000 */
.L_x_324:
        /* <DEDUP_REMOVED lines=9> */
.L_x_327:
[----:B------:R-:W-:Y:S05]  /*aac0*/  BSYNC B1 ;  /* 0x0000000000017941 */ /* 0x000fea0003800000 */
.L_x_326:
        /* <DEDUP_REMOVED lines=9> */
.L_x_329:
[----:B------:R-:W-:Y:S05]  /*ab60*/  BSYNC B1 ;  /* 0x0000000000017941 */ /* 0x000fea0003800000 */
.L_x_328:
        /* <DEDUP_REMOVED lines=9> */
.L_x_331:
[----:B------:R-:W-:Y:S05]  /*ac00*/  BSYNC B1 ;  /* 0x0000000000017941 */ /* 0x000fea0003800000 */
.L_x_330:
[----:B0----5:R-:W-:Y:S01]  /*ac10*/  HADD2.F32 R0, -RZ, R201.H0_H0 ;  /* 0x200000c9ff007230 */ /* 0x021fe20000004100 */
[----:B------:R-:W-:Y:S01]  /*ac20*/  ISETP.GT.AND P3, PT, R4, 0x61, P2 ;  /* 0x000000610400780c */ /* 0x000fe20001764270 */
[----:B------:R-:W-:Y:S01]  /*ac30*/  @P4 IMAD.MOV.U32 R6, RZ, RZ, R212 ;  /* 0x000000ffff064224 */ /* 0x000fe200078e00d4 */
[----:B------:R-:W-:Y:S01]  /*ac40*/  BSSY B1, `(.L_x_332) ;  /* 0x0000008000017945 */ /* 0x000fe20003800000 */
[----:B------:R-:W-:Y:S02]  /*ac50*/  @P4 IMAD.MOV.U32 R7, RZ, RZ, R177 ;  /* 0x000000ffff074224 */ /* 0x000fe400078e00b1 */
[----:B------:R-:W-:-:S04]  /*ac60*/  FMUL R3, R0, R23 ;  /* 0x0000001700037220 */ /* 0x000fc80000400000 */
[----:B------:R-:W-:-:S05]  /*ac70*/  FFMA R3, R32, R192, R3 ;  /* 0x000000c020037223 */ /* 0x000fca0000000003 */
[----:B------:R-:W-:-:S05]  /*ac80*/  F2FP.F16.F32.PACK_AB R3, RZ, R3 ;  /* 0x00000003ff03723e */ /* 0x000fca00000000ff */
[----:B------:R0:W-:Y:S01]  /*ac90*/  @P4 STG.E.U16 desc[UR40][R6.64+0xc0], R3 ;  /* 0x0000c00306004986 */ /* 0x0001e2000c101528 */
[----:B------:R-:W-:Y:S05]  /*aca0*/  @!P3 BRA `(.L_x_333) ;  /* 0x000000000004b947 */ /* 0x000fea0003800000 */
[----:B------:R0:W5:Y:S02]  /*acb0*/  LDG.E.LTC128B.U16 R201, desc[UR40][R208.64+0xc2] ;  /* 0x0000c228d0c97981 */ /* 0x000164000c1e1520 */
.L_x_333:
[----:B------:R-:W-:Y:S05]  /*acc0*/  BSYNC B1 ;  /* 0x0000000000017941 */ /* 0x000fea0003800000 */
.L_x_332:
[----:B-----5:R-:W-:Y:S01]  /*acd0*/  HADD2.F32 R0, -RZ, R201.H0_H0 ;  /* 0x200000c9ff007230 */ /* 0x020fe20000004100 */
[----:B0-----:R-:W-:Y:S01]  /*ace0*/  @P3 MOV R6, R212 ;  /* 0x000000d400063202 */ /* 0x001fe20000000f00 */
[----:B------:R-:W-:Y:S01]  /*acf0*/  @P3 IMAD.MOV.U32 R7, RZ, RZ, R177 ;  /* 0x000000ffff073224 */ /* 0x000fe200078e00b1 */
[----:B------:R-:W-:Y:S01]  /*ad00*/  ISETP.GT.AND P4, PT, R4, 0x60, P6 ;  /* 0x000000600400780c */ /* 0x000fe20003784270 */
[----:B------:R-:W-:Y:S01]  /*ad10*/  BSSY B1, `(.L_x_334) ;  /* 0x0000007000017945 */ /* 0x000fe20003800000 */
[----:B------:R-:W-:-:S04]  /*ad20*/  FMUL R0, R0, R23 ;  /* 0x0000001700007220 */ /* 0x000fc80000400000 */
[----:B------:R-:W-:-:S05]  /*ad30*/  FFMA R0, R33, R192, R0 ;  /* 0x000000c021007223 */ /* 0x000fca0000000000 */
[----:B------:R-:W-:-:S05]  /*ad40*/  F2FP.F16.F32.PACK_AB R0, RZ, R0 ;  /* 0x00000000ff00723e */ /* 0x000fca00000000ff */
[----:B------:R0:W-:Y:S01]  /*ad50*/  @P3 STG.E.U16 desc[UR40][R6.64+0xc2], R0 ;  /* 0x0000c20006003986 */ /* 0x0001e2000c101528 */
[----:B------:R-:W-:Y:S05]  /*ad60*/  @!P4 BRA `(.L_x_335) ;  /* 0x000000000004c947 */ /* 0x000fea0003800000 */
[----:B------:R0:W5:Y:S02]  /*ad70*/  LDG.E.LTC128B.U16 R201, desc[UR40][R188.64+0xc0] ;  /* 0x0000c028bcc97981 */ /* 0x000164000c1e1520 */
.L_x_335:
[----:B------:R-:W-:Y:S05]  /*ad80*/  BSYNC B1 ;  /* 0x0000000000017941 */ /* 0x000fea0003800000 */
.L_x_334:
        /* <DEDUP_REMOVED lines=11> */
.L_x_337:
[----:B------:R-:W-:Y:S05]  /*ae40*/  BSYNC B1 ;  /* 0x0000000000017941 */ /* 0x000fea0003800000 */
.L_x_336:
        /* <DEDUP_REMOVED lines=11> */
.L_x_339:
[----:B------:R-:W-:Y:S05]  /*af00*/  BSYNC B1 ;  /* 0x0000000000017941 */ /* 0x000fea0003800000 */
.L_x_338:
        /* <DEDUP_REMOVED lines=11> */
.L_x_341:
[----:B------:R-:W-:Y:S05]  /*afc0*/  BSYNC B1 ;  /* 0x0000000000017941 */ /* 0x000fea0003800000 */
.L_x_340:
[----:B-----5:R-:W-:Y:S01]  /*afd0*/  HADD2.F32 R0, -RZ, R201.H0_H0 ;  /* 0x200000c9ff007230 */ /* 0x020fe20000004100 */
[----:B------:R-:W-:Y:S01]  /*afe0*/  ISETP.GT.AND P3, PT, R4, 0x68, P6 ;  /* 0x000000680400780c */ /* 0x000fe20003764270 */
[----:B------:R-:W-:Y:S01]  /*aff0*/  @P2 IMAD.MOV.U32 R176, RZ, RZ, R212 ;  /* 0x000000ffffb02224 */ /* 0x000fe200078e00d4 */
[----:B------:R-:W-:Y:S02]  /*b000*/  BSSY B1, `(.L_x_342) ;  /* 0x0000007000017945 */ /* 0x000fe40003800000 */
[----:B------:R-:W-:-:S04]  /*b010*/  FMUL R0, R0, R23 ;  /* 0x0000001700007220 */ /* 0x000fc80000400000 */
[----:B------:R-:W-:-:S05]  /*b020*/  FFMA R0, R37, R192, R0 ;  /* 0x000000c025007223 */ /* 0x000fca0000000000 */
[----:B------:R-:W-:-:S05]  /*b030*/  F2FP.F16.F32.PACK_AB R0, RZ, R0 ;  /* 0x00000000ff00723e */ /* 0x000fca00000000ff */
[----:B------:R0:W-:Y:S01]  /*b040*/  @P2 STG.E.U16 desc[UR40][R176.64+0xd2], R0 ;  /* 0x0000d200b0002986 */ /* 0x0001e2000c101528 */
[----:B------:R-:W-:Y:S05]  /*b050*/  @!P3 BRA `(.L_x_343) ;  /* 0x000000000004b947 */ /* 0x000fea0003800000 */
[----:B------:R0:W5:Y:S02]  /*b060*/  LDG.E.LTC128B.U16 R201, desc[UR40][R188.64+0xd0] ;  /* 0x0000d028bcc97981 */ /* 0x000164000c1e1520 */
.L_x_343:
[----:B------:R-:W-:Y:S05]  /*b070*/  BSYNC B1 ;  /* 0x0000000000017941 */ /* 0x000fea0003800000 */
.L_x_342:
[----:B0----5:R-:W-:Y:S01]  /*b080*/  HADD2.F32 R0, -RZ, R201.H0_H0 ;  /* 0x200000c9ff007230 */ /* 0x021fe20000004100 */
[----:B------:R-:W-:Y:S01]  /*b090*/  @P3 MOV R7, R179 ;  /* 0x000000b300073202 */ /* 0x000fe20000000f00 */
        /* <DEDUP_REMOVED lines=9> */
.L_x_345:
[----:B------:R-:W-:Y:S05]  /*b130*/  BSYNC B1 ;  /* 0x0000000000017941 */ /* 0x000fea0003800000 */
.L_x_344:
        /* <DEDUP_REMOVED lines=9> */
.L_x_347:
[----:B------:R-:W-:Y:S05]  /*b1d0*/  BSYNC B1 ;  /* 0x0000000000017941 */ /* 0x000fea0003800000 */
.L_x_346:
[----:B0----5:R-:W-:Y:S01]  /*b1e0*/  HADD2.F32 R0, -RZ, R201.H0_H0 ;  /* 0x200000c9ff007230 */ /* 0x021fe20000004100 */
        /* <DEDUP_REMOVED lines=8> */
.L_x_349:
[----:B------:R-:W-:Y:S05]  /*b270*/  BSYNC B1 ;  /* 0x0000000000017941 */ /* 0x000fea0003800000 */
.L_x_348:
        /* <DEDUP_REMOVED lines=9> */
.L_x_351:
[----:B------:R-:W-:Y:S05]  /*b310*/  BSYNC B1 ;  /* 0x0000000000017941 */ /* 0x000fea0003800000 */
.L_x_350:
        /* <DEDUP_REMOVED lines=11> */
.L_x_353:
[----:B------:R-:W-:Y:S05]  /*b3d0*/  BSYNC B1 ;  /* 0x0000000000017941 */ /* 0x000fea0003800000 */
.L_x_352:
[----:B-----5:R-:W-:Y:S01]  /*b3e0*/  HADD2.F32 R0, -RZ, R201.H0_H0 ;  /* 0x200000c9ff007230 */ /* 0x020fe20000004100 */
[----:B------:R-:W-:Y:S01]  /*b3f0*/  ISETP.GT.AND P3, PT, R4, 0x68, P1 ;  /* 0x000000680400780c */ /* 0x000fe20000f64270 */
[----:B0-----:R-:W-:Y:S01]  /*b400*/  @P2 IMAD.MOV.U32 R6, RZ, RZ, R182 ;  /* 0x000000ffff062224 */ /* 0x001fe200078e00b6 */
        /* <DEDUP_REMOVED lines=8> */
.L_x_355:
[----:B------:R-:W-:Y:S05]  /*b490*/  BSYNC B1 ;  /* 0x0000000000017941 */ /* 0x000fea0003800000 */
.L_x_354:
        /* <DEDUP_REMOVED lines=9> */
.L_x_357:
[----:B------:R-:W-:Y:S05]  /*b530*/  BSYNC B1 ;  /* 0x0000000000017941 */ /* 0x000fea0003800000 */
.L_x_356:
        /* <DEDUP_REMOVED lines=9> */
.L_x_359:
[----:B------:R-:W-:Y:S05]  /*b5d0*/  BSYNC B1 ;  /* 0x0000000000017941 */ /* 0x000fea0003800000 */
.L_x_358:
        /* <DEDUP_REMOVED lines=11> */
.L_x_361:
[----:B------:R-:W-:Y:S05]  /*b690*/  BSYNC B1 ;  /* 0x0000000000017941 */ /* 0x000fea0003800000 */
.L_x_360:
[----:B------:R-:W-:Y:S05]  /*b6a0*/  @!P0 BRA `(.L_x_362) ;  /* 0x0000003000988947 */ /* 0x000fea0003800000 */
[----:B-----5:R-:W-:-:S05]  /*b6b0*/  HADD2.F32 R0, -RZ, R201.H0_H0 ;  /* 0x200000c9ff007230 */ /* 0x020fca0000004100 */
[----:B------:R-:W-:-:S04]  /*b6c0*/  FMUL R0, R0, R23 ;  /* 0x0000001700007220 */ /* 0x000fc80000400000 */
[----:B------:R-:W-:-:S05]  /*b6d0*/  FFMA R0, R31, R192, R0 ;  /* 0x000000c01f007223 */ /* 0x000fca0000000000 */
[----:B------:R-:W-:-:S05]  /*b6e0*/  F2FP.F16.F32.PACK_AB R0, RZ, R0 ;  /* 0x00000000ff00723e */ /* 0x000fca00000000ff */
[----:B------:R0:W-:Y:S01]  /*b6f0*/  STG.E.U16 desc[UR40][R182.64+0xd2], R0 ;  /* 0x0000d200b6007986 */ /* 0x0001e2000c101528 */
[----:B------:R-:W-:Y:S05]  /*b700*/  BRA `(.L_x_362) ;  /* 0x0000003000807947 */ /* 0x000fea0003800000 */
.L_x_35:
[----:B------:R-:W-:Y:S01]  /*b710*/  ULDC.64 UR4, c[0x0][0x5c0] ;  /* 0x0001700000047ab9 */ /* 0x000fe20000000a00 */
[----:B------:R-:W-:Y:S01]  /*b720*/  ISETP.GT.AND P2, PT, R4, 0x1, P4 ;  /* 0x000000010400780c */ /* 0x000fe20002744270 */
[-C--:B------:R-:W-:Y:S01]  /*b730*/  FMUL R185, R185, R192.reuse ;  /* 0x000000c0b9b97220 */ /* 0x080fe20000400000 */
[----:B------:R-:W-:Y:S01]  /*b740*/  LEA R6, P1, R8, UR4, 0x1 ;  /* 0x0000000408067c11 */ /* 0x000fe2000f8208ff */
[----:B------:R-:W-:Y:S01]  /*b750*/  IMAD.SHL.U32 R15, R202, 0x10, RZ ;  /* 0x00000010ca0f7824 */ /* 0x000fe200078e00ff */
[----:B------:R-:W-:Y:S01]  /*b760*/  ISETP.GT.AND P5, PT, R5, 0x8, PT ;  /* 0x000000080500780c */ /* 0x000fe20003fa4270 */
[-C--:B------:R-:W-:Y:S01]  /*b770*/  FMUL R184, R184, R192.reuse ;  /* 0x000000c0b8b87220 */ /* 0x080fe20000400000 */
[----:B------:R-:W-:Y:S01]  /*b780*/  LEA.HI.X R7, R8, UR5, R193, 0x1, P1 ;  /* 0x0000000508077c11 */ /* 0x000fe200088f0cc1 */
[-C--:B------:R-:W-:Y:S01]  /*b790*/  FMUL R186, R186, R192.reuse ;  /* 0x000000c0baba7220 */ /* 0x080fe20000400000 */
[----:B------:R-:W-:Y:S01]  /*b7a0*/  ISETP.GT.AND P1, PT, R4, RZ, P5 ;  /* 0x000000ff0400720c */ /* 0x000fe20002f24270 */
[-C--:B------:R-:W-:Y:S01]  /*b7b0*/  FMUL R187, R187, R192.reuse ;  /* 0x000000c0bbbb7220 */ /* 0x080fe20000400000 */
[----:B------:R-:W-:Y:S01]  /*b7c0*/  F2FP.F16.F32.PACK_AB R185, RZ, R185 ;  /* 0x000000b9ffb9723e */ /* 0x000fe200000000ff */
[-C--:B------:R-:W-:Y:S01]  /*b7d0*/  FMUL R188, R188, R192.reuse ;  /* 0x000000c0bcbc7220 */ /* 0x080fe20000400000 */
[----:B------:R-:W-:Y:S01]  /*b7e0*/  SHF.L.U64.HI R3, R202, 0x4, R203 ;  /* 0x00000004ca037819 */ /* 0x000fe200000102cb */
[----:B------:R-:W-:Y:S01]  /*b7f0*/  FMUL R189, R189, R192 ;  /* 0x000000c0bdbd7220 */ /* 0x000fe20000400000 */
[----:B------:R-:W-:Y:S01]  /*b800*/  IADD3 R8, P3, R15, R6, RZ ;  /* 0x000000060f087210 */ /* 0x000fe20007f7e0ff */
[----:B------:R-:W-:Y:S01]  /*b810*/  @P2 STG.E.U16 desc[UR40][R6.64+0x2], R185 ;  /* 0x000002b906002986 */ /* 0x000fe2000c101528 */
[----:B------:R-:W-:Y:S01]  /*b820*/  F2FP.F16.F32.PACK_AB R184, RZ, R184 ;  /* 0x000000b8ffb8723e */ /* 0x000fe200000000ff */
[----:B------:R-:W-:Y:S01]  /*b830*/  FMUL R191, R191, R192 ;  /* 0x000000c0bfbf7220 */ /* 0x000fe20000400000 */
[----:B------:R-:W-:Y:S01]  /*b840*/  F2FP.F16.F32.PACK_AB R186, RZ, R186 ;  /* 0x000000baffba723e */ /* 0x000fe200000000ff */
[----:B------:R-:W-:Y:S01]  /*b850*/  IMAD.X R9, R3, 0x1, R7, P3 ;  /* 0x0000000103097824 */ /* 0x000fe200018e0607 */
[C---:B------:R-:W-:Y:S01]  /*b860*/  ISETP.GT.AND P2, PT, R4.reuse, 0x1, P5 ;  /* 0x000000010400780c */ /* 0x040fe20002f44270 */
[----:B------:R-:W-:Y:S01]  /*b870*/  @P0 STG.E.U16 desc[UR40][R6.64], R184 ;  /* 0x000000b806000986 */ /* 0x000fe2000c101528 */
[----:B------:R-:W-:Y:S01]  /*b880*/  ISETP.GT.AND P0, PT, R4, 0x8, P4 ;  /* 0x000000080400780c */ /* 0x000fe20002704270 */
[-C--:B------:R-:W-:Y:S01]  /*b890*/  FMUL R190, R190, R192.reuse ;  /* 0x000000c0bebe7220 */ /* 0x080fe20000400000 */
[----:B------:R-:W-:Y:S01]  /*b8a0*/  F2FP.F16.F32.PACK_AB R187, RZ, R187 ;  /* 0x000000bbffbb723e */ /* 0x000fe200000000ff */
[----:B------:R-:W-:Y:S01]  /*b8b0*/  @P1 STG.E.U16 desc[UR40][R8.64], R186 ;  /* 0x000000ba08001986 */ /* 0x000fe2000c101528 */
[----:B------:R-:W-:Y:S01]  /*b8c0*/  ISETP.GT.AND P1, PT, R4, 0x9, P4 ;  /* 0x000000090400780c */ /* 0x000fe20002724270 */
[----:B------:R-:W-:Y:S01]  /*b8d0*/  FMUL R176, R176, R192 ;  /* 0x000000c0b0b07220 */ /* 0x000fe20000400000 */
[----:B------:R-:W-:Y:S01]  /*b8e0*/  F2FP.F16.F32.PACK_AB R188, RZ, R188 ;  /* 0x000000bcffbc723e */ /* 0x000fe200000000ff */
[----:B------:R-:W-:Y:S01]  /*b8f0*/  IMAD R11, R203, 0xf0, RZ ;  /* 0x000000f0cb0b7824 */ /* 0x000fe200078e02ff */
[----:B------:R-:W-:Y:S01]  /*b900*/  F2FP.F16.F32.PACK_AB R189, RZ, R189 ;  /* 0x000000bdffbd723e */ /* 0x000fe200000000ff */
[----:B------:R-:W-:Y:S01]  /*b910*/  IMAD.WIDE.U32 R20, R202, 0xf0, R8 ;  /* 0x000000f0ca147825 */ /* 0x000fe200078e0008 */
[C---:B------:R-:W-:Y:S01]  /*b920*/  ISETP.GT.AND P3, PT, R4.reuse, 0x9, P5 ;  /* 0x000000090400780c */ /* 0x040fe20002f64270 */
[----:B------:R-:W-:Y:S01]  /*b930*/  @P2 STG.E.U16 desc[UR40][R8.64+0x2], R187 ;  /* 0x000002bb08002986 */ /* 0x000fe2000c101528 */
[----:B------:R-:W-:Y:S01]  /*b940*/  ISETP.GT.AND P2, PT, R4, 0x8, P5 ;  /* 0x000000080400780c */ /* 0x000fe20002f44270 */
[----:B------:R-:W-:Y:S01]  /*b950*/  IMAD.SHL.U32 R17, R202, 0x100, RZ ;  /* 0x00000100ca117824 */ /* 0x000fe200078e00ff */
[----:B------:R-:W-:Y:S01]  /*b960*/  F2FP.F16.F32.PACK_AB R191, RZ, R191 ;  /* 0x000000bfffbf723e */ /* 0x000fe200000000ff */
[----:B------:R-:W-:Y:S01]  /*b970*/  @P0 STG.E.U16 desc[UR40][R6.64+0x10], R188 ;  /* 0x000010bc06000986 */ /* 0x000fe2000c101528 */
[----:B------:R-:W-:Y:S01]  /*b980*/  ISETP.GT.AND P0, PT, R5, 0x80, PT ;  /* 0x000000800500780c */ /* 0x000fe20003f04270 */
[----:B------:R-:W-:Y:S01]  /*b990*/  FMUL R177, R177, R192 ;  /* 0x000000c0b1b17220 */ /* 0x000fe20000400000 */
[----:B------:R-:W-:Y:S01]  /*b9a0*/  F2FP.F16.F32.PACK_AB R190, RZ, R190 ;  /* 0x000000beffbe723e */ /* 0x000fe200000000ff */
[----:B------:R-:W-:Y:S01]  /*b9b0*/  @P1 STG.E.U16 desc[UR40][R6.64+0x12], R189 ;  /* 0x000012bd06001986 */ /* 0x000fe2000c101528 */
[----:B------:R-:W-:Y:S01]  /*b9c0*/  ISETP.GT.AND P1, PT, R4, RZ, P0 ;  /* 0x000000ff0400720c */ /* 0x000fe20000724270 */
[----:B------:R-:W-:Y:S01]  /*b9d0*/  FMUL R178, R178, R192 ;  /* 0x000000c0b2b27220 */ /* 0x000fe20000400000 */
[----:B------:R-:W-:Y:S01]  /*b9e0*/  F2FP.F16.F32.PACK_AB R176, RZ, R176 ;  /* 0x000000b0ffb0723e */ /* 0x000fe200000000ff */
[----:B------:R-:W-:Y:S01]  /*b9f0*/  @P3 STG.E.U16 desc[UR40][R8.64+0x12], R191 ;  /* 0x000012bf08003986 */ /* 0x000fe2000c101528 */
[----:B------:R-:W-:Y:S01]  /*ba00*/  IADD3 R21, R11, R21, RZ ;  /* 0x000000150b157210 */ /* 0x000fe20007ffe0ff */
[----:B------:R-:W-:Y:S01]  /*ba10*/  FMUL R179, R179, R192 ;  /* 0x000000c0b3b37220 */ /* 0x000fe20000400000 */
[----:B------:R-:W-:Y:S01]  /*ba20*/  ISETP.GT.AND P3, PT, R4, 0x1, P0 ;  /* 0x000000010400780c */ /* 0x000fe20000764270 */
[----:B------:R-:W-:Y:S01]  /*ba30*/  @P2 STG.E.U16 desc[UR40][R8.64+0x10], R190 ;  /* 0x000010be08002986 */ /* 0x000fe2000c101528 */
[C---:B------:R-:W-:Y:S01]  /*ba40*/  SHF.L.U64.HI R0, R202.reuse, 0x8, R203 ;  /* 0x00000008ca007819 */ /* 0x040fe200000102cb */
[----:B------:R-:W-:Y:S01]  /*ba50*/  IMAD.WIDE.U32 R202, R202, 0xf0, R8 ;  /* 0x000000f0caca7825 */ /* 0x000fe200078e0008 */
[----:B------:R-:W-:-:S03]  /*ba60*/  F2FP.F16.F32.PACK_AB R177, RZ, R177 ;  /* 0x000000b1ffb1723e */ /* 0x000fc600000000ff */
[----:B------:R-:W-:Y:S01]  /*ba70*/  FMUL R180, R180, R192 ;  /* 0x000000c0b4b47220 */ /* 0x000fe20000400000 */
[----:B------:R-:W-:Y:S01]  /*ba80*/  F2FP.F16.F32.PACK_AB R178, RZ, R178 ;  /* 0x000000b2ffb2723e */ /* 0x000fe200000000ff */
[----:B------:R0:W-:Y:S01]  /*ba90*/  @P1 STG.E.U16 desc[UR40][R20.64], R176 ;  /* 0x000000b014001986 */ /* 0x0001e2000c101528 */
[----:B------:R-:W-:Y:S01]  /*baa0*/  IADD3 R12, P1, P2, R15, R20, R17 ;  /* 0x000000140f0c7210 */ /* 0x000fe20007a3e011 */
[----:B------:R-:W-:Y:S01]  /*bab0*/  IMAD.IADD R203, R11, 0x1, R203 ;  /* 0x000000010bcb7824 */ /* 0x000fe200078e02cb */
[----:B------:R-:W-:Y:S01]  /*bac0*/  F2FP.F16.F32.PACK_AB R179, RZ, R179 ;  /* 0x000000b3ffb3723e */ /* 0x000fe200000000ff */
[----:B------:R-:W-:Y:S01]  /*bad0*/  FMUL R181, R181, R192 ;  /* 0x000000c0b5b57220 */ /* 0x000fe20000400000 */
[--C-:B------:R-:W-:Y:S01]  /*bae0*/  IADD3.X R13, R3, R21, R0.reuse, P1, P2 ;  /* 0x00000015030d7210 */ /* 0x100fe20000fe4400 */
[----:B------:R1:W-:Y:S01]  /*baf0*/  @P3 STG.E.U16 desc[UR40][R20.64+0x2], R177 ;  /* 0x000002b114003986 */ /* 0x0003e2000c101528 */
[----:B------:R-:W-:Y:S01]  /*bb00*/  IADD3 R10, P1, P2, R15, R202, R17 ;  /* 0x000000ca0f0a7210 */ /* 0x000fe20007a3e011 */
[-C--:B------:R-:W-:Y:S01]  /*bb10*/  FMUL R182, R182, R192.reuse ;  /* 0x000000c0b6b67220 */ /* 0x080fe20000400000 */
[----:B------:R-:W-:Y:S01]  /*bb20*/  ISETP.GT.AND P3, PT, R5, 0x88, PT ;  /* 0x000000880500780c */ /* 0x000fe20003f64270 */
[-C--:B------:R-:W-:Y:S01]  /*bb30*/  FMUL R183, R183, R192.reuse ;  /* 0x000000c0b7b77220 */ /* 0x080fe20000400000 */
[----:B------:R-:W-:Y:S01]  /*bb40*/  IADD3.X R11, R3, R203, R0, P1, P2 ;  /* 0x000000cb030b7210 */ /* 0x000fe20000fe4400 */
[----:B------:R-:W-:Y:S01]  /*bb50*/  FMUL R168, R168, R192 ;  /* 0x000000c0a8a87220 */ /* 0x000fe20000400000 */
[----:B0-----:R-:W-:Y:S01]  /*bb60*/  IADD3 R176, P2, R15, R20, RZ ;  /* 0x000000140fb07210 */ /* 0x001fe20007f5e0ff */
[-C--:B------:R-:W-:Y:S01]  /*bb70*/  FMUL R169, R169, R192.reuse ;  /* 0x000000c0a9a97220 */ /* 0x080fe20000400000 */
[----:B------:R-:W-:Y:S01]  /*bb80*/  ISETP.GT.AND P1, PT, R4, RZ, P3 ;  /* 0x000000ff0400720c */ /* 0x000fe20001f24270 */
[----:B------:R-:W-:Y:S01]  /*bb90*/  FMUL R170, R170, R192 ;  /* 0x000000c0aaaa7220 */ /* 0x000fe20000400000 */
[----:B------:R-:W-:Y:S01]  /*bba0*/  F2FP.F16.F32.PACK_AB R180, RZ, R180 ;  /* 0x000000b4ffb4723e */ /* 0x000fe200000000ff */
[--C-:B-1----:R-:W-:Y:S01]  /*bbb0*/  IMAD.X R177, R3, 0x1, R21.reuse, P2 ;  /* 0x0000000103b17824 */ /* 0x102fe200010e0615 */
[----:B------:R-:W-:Y:S01]  /*bbc0*/  ISETP.GT.AND P2, PT, R4, 0x1, P3 ;  /* 0x000000010400780c */ /* 0x000fe20001f44270 */
[-C--:B------:R-:W-:Y:S01]  /*bbd0*/  FMUL R171, R171, R192.reuse ;  /* 0x000000c0abab7220 */ /* 0x080fe20000400000 */
[----:B------:R-:W-:Y:S01]  /*bbe0*/  F2FP.F16.F32.PACK_AB R181, RZ, R181 ;  /* 0x000000b5ffb5723e */ /* 0x000fe200000000ff */
[----:B------:R-:W-:Y:S01]  /*bbf0*/  FMUL R172, R172, R192 ;  /* 0x000000c0acac7220 */ /* 0x000fe20000400000 */
[----:B------:R-:W-:Y:S01]  /*bc00*/  F2FP.F16.F32.PACK_AB R182, RZ, R182 ;  /* 0x000000b6ffb6723e */ /* 0x000fe200000000ff */
[-C--:B------:R-:W-:Y:S01]  /*bc10*/  FMUL R173, R173, R192.reuse ;  /* 0x000000c0adad7220 */ /* 0x080fe20000400000 */
[----:B------:R-:W-:Y:S01]  /*bc20*/  F2FP.F16.F32.PACK_AB R183, RZ, R183 ;  /* 0x000000b7ffb7723e */ /* 0x000fe200000000ff */
[----:B------:R-:W-:Y:S01]  /*bc30*/  FMUL R174, R174, R192 ;  /* 0x000000c0aeae7220 */ /* 0x000fe20000400000 */
[----:B------:R-:W-:Y:S01]  /*bc40*/  F2FP.F16.F32.PACK_AB R168, RZ, R168 ;  /* 0x000000a8ffa8723e */ /* 0x000fe200000000ff */
[----:B------:R0:W-:Y:S01]  /*bc50*/  @P1 STG.E.U16 desc[UR40][R176.64], R178 ;  /* 0x000000b2b0001986 */ /* 0x0001e2000c101528 */
[----:B------:R-:W-:Y:S01]  /*bc60*/  ISETP.GT.AND P1, PT, R4, 0x8, P0 ;  /* 0x000000080400780c */ /* 0x000fe20000724270 */
[-C--:B------:R-:W-:Y:S01]  /*bc70*/  FMUL R175, R175, R192.reuse ;  /* 0x000000c0afaf7220 */ /* 0x080fe20000400000 */
[----:B------:R-:W-:Y:S01]  /*bc80*/  PRMT R14, R168, 0x7610, R14 ;  /* 0x00007610a80e7816 */ /* 0x000fe2000000000e */
[----:B------:R1:W-:Y:S01]  /*bc90*/  @P2 STG.E.U16 desc[UR40][R176.64+0x2], R179 ;  /* 0x000002b3b0002986 */ /* 0x0003e2000c101528 */
        /* <DEDUP_REMOVED lines=11> */
[----:B------:R-:W-:Y:S01]  /*bd50*/  FMUL R164, R164, R192 ;  /* 0x000000c0a4a47220 */ /* 0x000fe20000400000 */
[----:B------:R-:W-:Y:S01]  /*bd60*/  F2FP.F16.F32.PACK_AB R173, RZ, R173 ;  /* 0x000000adffad723e */ /* 0x000fe200000000ff */
[----:B0-----:R-:W-:Y:S01]  /*bd70*/  @P2 IMAD.MOV.U32 R178, RZ, RZ, R20 ;  /* 0x000000ffffb22224 */ /* 0x001fe200078e0014 */
[----:B------:R-:W-:Y:S01]  /*bd80*/  F2FP.F16.F32.PACK_AB R174, RZ, R174 ;  /* 0x000000aeffae723e */ /* 0x000fe200000000ff */
[----:B-1----:R-:W-:Y:S01]  /*bd90*/  @P2 IMAD.MOV.U32 R179, RZ, RZ, R21 ;  /* 0x000000ffffb32224 */ /* 0x002fe200078e0015 */
[----:B------:R-:W-:Y:S01]  /*bda0*/  F2FP.F16.F32.PACK_AB R175, RZ, R175 ;  /* 0x000000afffaf723e */ /* 0x000fe200000000ff */
[----:B------:R-:W-:Y:S01]  /*bdb0*/  FMUL R165, R165, R192 ;  /* 0x000000c0a5a57220 */ /* 0x000fe20000400000 */
[----:B------:R-:W-:Y:S01]  /*bdc0*/  F2FP.F16.F32.PACK_AB R160, RZ, R160 ;  /* 0x000000a0ffa0723e */ /* 0x000fe200000000ff */
[-C--:B------:R-:W-:Y:S01]  /*bdd0*/  FMUL R166, R166, R192.reuse ;  /* 0x000000c0a6a67220 */ /* 0x080fe20000400000 */
[----:B------:R-:W-:Y:S01]  /*bde0*/  @P2 STG.E.U16 desc[UR40][R178.64+0x12], R181 ;  /* 0x000012b5b2002986 */ /* 0x000fe2000c101528 */
[----:B------:R-:W-:Y:S01]  /*bdf0*/  ISETP.GT.AND P2, PT, R4, 0x9, P3 ;  /* 0x000000090400780c */ /* 0x000fe20001f44270 */
[----:B------:R-:W-:Y:S01]  /*be00*/  FMUL R167, R167, R192 ;  /* 0x000000c0a7a77220 */ /* 0x000fe20000400000 */
[----:B------:R-:W-:Y:S01]  /*be10*/  F2FP.F16.F32.PACK_AB R161, RZ, R161 ;  /* 0x000000a1ffa1723e */ /* 0x000fe200000000ff */
[----:B------:R-:W-:Y:S01]  /*be20*/  @P1 STG.E.U16 desc[UR40][R176.64+0x10], R182 ;  /* 0x000010b6b0001986 */ /* 0x000fe2000c101528 */
[----:B--2---:R-:W-:Y:S01]  /*be30*/  IADD3 R20, P1, R17, R20, RZ ;  /* 0x0000001411147210 */ /* 0x004fe20007f3e0ff */
[----:B------:R-:W-:Y:S01]  /*be40*/  FMUL R152, R152, R192 ;  /* 0x000000c098987220 */ /* 0x000fe20000400000 */
[----:B------:R-:W-:Y:S01]  /*be50*/  F2FP.F16.F32.PACK_AB R162, RZ, R162 ;  /* 0x000000a2ffa2723e */ /* 0x000fe200000000ff */
[-C--:B------:R-:W-:Y:S01]  /*be60*/  FMUL R153, R153, R192.reuse ;  /* 0x000000c099997220 */ /* 0x080fe20000400000 */
[----:B------:R-:W-:Y:S01]  /*be70*/  IADD3.X R21, R0, R21, RZ, P1, !PT ;  /* 0x0000001500157210 */ /* 0x000fe20000ffe4ff */
[-C--:B------:R-:W-:Y:S01]  /*be80*/  FMUL R154, R154, R192.reuse ;  /* 0x000000c09a9a7220 */ /* 0x080fe20000400000 */
[----:B------:R-:W-:Y:S01]  /*be90*/  F2FP.F16.F32.PACK_AB R163, RZ, R163 ;  /* 0x000000a3ffa3723e */ /* 0x000fe200000000ff */
[----:B------:R-:W-:Y:S01]  /*bea0*/  FMUL R155, R155, R192 ;  /* 0x000000c09b9b7220 */ /* 0x000fe20000400000 */
[----:B------:R-:W-:Y:S01]  /*beb0*/  F2FP.F16.F32.PACK_AB R164, RZ, R164 ;  /* 0x000000a4ffa4723e */ /* 0x000fe200000000ff */
[----:B------:R-:W-:Y:S01]  /*bec0*/  @P2 STG.E.U16 desc[UR40][R176.64+0x12], R183 ;  /* 0x000012b7b0002986 */ /* 0x000fe2000c101528 */
[----:B------:R-:W-:Y:S01]  /*bed0*/  ISETP.GT.AND P2, PT, R5, 0x100, PT ;  /* 0x000001000500780c */ /* 0x000fe20003f44270 */
[-C--:B------:R-:W-:Y:S01]  /*bee0*/  FMUL R156, R156, R192.reuse ;  /* 0x000000c09c9c7220 */ /* 0x080fe20000400000 */
[----:B------:R-:W-:Y:S01]  /*bef0*/  F2FP.F16.F32.PACK_AB R165, RZ, R165 ;  /* 0x000000a5ffa5723e */ /* 0x000fe200000000ff */
[-C--:B------:R-:W-:Y:S01]  /*bf00*/  FMUL R157, R157, R192.reuse ;  /* 0x000000c09d9d7220 */ /* 0x080fe20000400000 */
[----:B------:R-:W-:Y:S01]  /*bf10*/  ISETP.GT.AND P1, PT, R4, RZ, P2 ;  /* 0x000000ff0400720c */ /* 0x000fe20001724270 */
[----:B------:R-:W-:Y:S01]  /*bf20*/  FMUL R158, R158, R192 ;  /* 0x000000c09e9e7220 */ /* 0x000fe20000400000 */
[----:B------:R-:W-:Y:S01]  /*bf30*/  F2FP.F16.F32.PACK_AB R166, RZ, R166 ;  /* 0x000000a6ffa6723e */ /* 0x000fe200000000ff */
        /* <DEDUP_REMOVED lines=10> */
[----:B------:R-:W-:Y:S01]  /*bfe0*/  @P1 STG.E.U16 desc[UR40][R20.64], R14 ;  /* 0x0000000e14001986 */ /* 0x000fe2000c101528 */
[----:B------:R-:W-:Y:S01]  /*bff0*/  ISETP.GT.AND P1, PT, R4, 0x1, P2 ;  /* 0x000000010400780c */ /* 0x000fe20001724270 */
        /* <DEDUP_REMOVED lines=10> */
[----:B------:R-:W-:Y:S01]  /*c0a0*/  FMUL R137, R137, R192 ;  /* 0x000000c089897220 */ /* 0x000fe20000400000 */
[----:B------:R-:W-:Y:S01]  /*c0b0*/  F2FP.F16.F32.PACK_AB R145, RZ, R145 ;  /* 0x00000091ff91723e */ /* 0x000fe200000000ff */
[----:B------:R0:W-:Y:S01]  /*c0c0*/  @P1 STG.E.U16 desc[UR40][R20.64+0x2], R169 ;  /* 0x000002a914001986 */ /* 0x0001e2000c101528 */
[----:B------:R-:W-:Y:S01]  /*c0d0*/  IADD3 R168, P1, R15, R20, RZ ;  /* 0x000000140fa87210 */ /* 0x000fe20007f3e0ff */
        /* <DEDUP_REMOVED lines=10> */
[----:B0-----:R-:W-:Y:S01]  /*c180*/  IMAD.X R169, R3, 0x1, R21, P1 ;  /* 0x0000000103a97824 */ /* 0x001fe200008e0615 */
        /* <DEDUP_REMOVED lines=31> */
[----:B------:R0:W-:Y:S01]  /*c380*/  @P6 STG.E.U16 desc[UR40][R168.64+0x2], R171 ;  /* 0x000002aba8006986 */ /* 0x0001e2000c101528 */
        /* <DEDUP_REMOVED lines=28> */
[----:B0-----:R-:W-:Y:S01]  /*c550*/  IADD3 R168, P6, R20, R15, RZ ;  /* 0x0000000f14a87210 */ /* 0x001fe20007fde0ff */
[----:B------:R-:W-:Y:S01]  /*c560*/  FMUL R105, R105, R192 ;  /* 0x000000c069697220 */ /* 0x000fe20000400000 */
[----:B------:R-:W-:Y:S01]  /*c570*/  F2FP.F16.F32.PACK_AB R112, RZ, R112 ;  /* 0x00000070ff70723e */ /* 0x000fe200000000ff */
[-C--:B------:R-:W-:Y:S01]  /*c580*/  FMUL R106, R106, R192.reuse ;  /* 0x000000c06a6a7220 */ /* 0x080fe20000400000 */
[----:B------:R-:W-:Y:S01]  /*c590*/  F2FP.F16.F32.PACK_AB R113, RZ, R113 ;  /* 0x00000071ff71723e */ /* 0x000fe200000000ff */
[--C-:B------:R-:W-:Y:S01]  /*c5a0*/  IMAD.X R169, R21, 0x1, R3.reuse, P6 ;  /* 0x0000000115a97824 */ /* 0x100fe200030e0603 */
        /* <DEDUP_REMOVED lines=147> */
[-C--:B------:R-:W-:Y:S01]  /*cee0*/  FMUL R41, R41, R192.reuse ;  /* 0x000000c029297220 */ /* 0x080fe20000400000 */
[----:B------:R-:W-:Y:S01]  /*cef0*/  PRMT R0, R153, 0x7610, R0 ;  /* 0x0000761099007816 */ /* 0x000fe20000000000 */
        /* <DEDUP_REMOVED lines=24> */
[----:B0-----:R-:W-:Y:S01]  /*d080*/  @P6 IMAD.MOV.U32 R152, RZ, RZ, R202 ;  /* 0x000000ffff986224 */ /* 0x001fe200078e00ca */
[----:B------:R-:W-:Y:S01]  /*d090*/  @P6 MOV R153, R203 ;  /* 0x000000cb00996202 */ /* 0x000fe20000000f00 */
[-C--:B------:R-:W-:Y:S01]  /*d0a0*/  FMUL R37, R37, R192.reuse ;  /* 0x000000c025257220 */ /* 0x080fe20000400000 */
[----:B------:R-:W-:Y:S01]  /*d0b0*/  F2FP.F16.F32.PACK_AB R43, RZ, R43 ;  /* 0x0000002bff2b723e */ /* 0x000fe200000000ff */
[----:B------:R-:W-:Y:S01]  /*d0c0*/  FMUL R38, R38, R192 ;  /* 0x000000c026267220 */ /* 0x000fe20000400000 */
[----:B------:R-:W-:Y:S01]  /*d0d0*/  F2FP.F16.F32.PACK_AB R45, RZ, R45 ;  /* 0x0000002dff2d723e */ /* 0x000fe200000000ff */
[----:B------:R0:W-:Y:S01]  /*d0e0*/  @P6 STG.E.U16 desc[UR40][R152.64+0x22], R0 ;  /* 0x0000220098006986 */ /* 0x0001e2000c101528 */
[----:B------:R-:W-:Y:S01]  /*d0f0*/  IADD3 R20, P6, R15, R202, RZ ;  /* 0x000000ca0f147210 */ /* 0x000fe20007fde0ff */
[----:B------:R-:W-:Y:S01]  /*d100*/  FMUL R39, R39, R192 ;  /* 0x000000c027277220 */ /* 0x000fe20000400000 */
[----:B------:R-:W-:Y:S01]  /*d110*/  F2FP.F16.F32.PACK_AB R44, RZ, R44 ;  /* 0x0000002cff2c723e */ /* 0x000fe200000000ff */
[----:B------:R-:W-:Y:S01]  /*d120*/  FMUL R24, R24, R192 ;  /* 0x000000c018187220 */ /* 0x000fe20000400000 */
[----:B------:R-:W-:Y:S01]  /*d130*/  F2FP.F16.F32.PACK_AB R46, RZ, R46 ;  /* 0x0000002eff2e723e */ /* 0x000fe200000000ff */
[----:B------:R-:W-:Y:S01]  /*d140*/  IMAD.X R21, R203, 0x1, R3, P6 ;  /* 0x00000001cb157824 */ /* 0x000fe200030e0603 */
[----:B------:R-:W-:Y:S01]  /*d150*/  IADD3 R14, P6, R15, R12, RZ ;  /* 0x0000000c0f0e7210 */ /* 0x000fe20007fde0ff */
[-C--:B------:R-:W-:Y:S01]  /*d160*/  FMUL R25, R25, R192.reuse ;  /* 0x000000c019197220 */ /* 0x080fe20000400000 */
[----:B------:R-:W-:Y:S01]  /*d170*/  F2FP.F16.F32.PACK_AB R47, RZ, R47 ;  /* 0x0000002fff2f723e */ /* 0x000fe200000000ff */
[----:B------:R-:W-:Y:S01]  /*d180*/  FMUL R26, R26, R192 ;  /* 0x000000c01a1a7220 */ /* 0x000fe20000400000 */
[----:B------:R-:W-:Y:S01]  /*d190*/  F2FP.F16.F32.PACK_AB R32, RZ, R32 ;  /* 0x00000020ff20723e */ /* 0x000fe200000000ff */
[----:B------:R-:W-:Y:S01]  /*d1a0*/  IMAD.X R15, R3, 0x1, R13, P6 ;  /* 0x00000001030f7824 */ /* 0x000fe200030e060d */
        /* <DEDUP_REMOVED lines=10> */
[----:B------:R-:W-:-:S02]  /*d250*/  F2FP.F16.F32.PACK_AB R37, RZ, R37 ;  /* 0x00000025ff25723e */ /* 0x000fc400000000ff */
[----:B------:R-:W-:Y:S01]  /*d260*/  F2FP.F16.F32.PACK_AB R38, RZ, R38 ;  /* 0x00000026ff26723e */ /* 0x000fe200000000ff */
[----:B------:R-:W-:Y:S01]  /*d270*/  @P6 STG.E.U16 desc[UR40][R20.64+0x20], R154 ;  /* 0x0000209a14006986 */ /* 0x000fe2000c101528 */
[----:B------:R-:W-:Y:S02]  /*d280*/  ISETP.GT.AND P6, PT, R4, 0x11, P3 ;  /* 0x000000110400780c */ /* 0x000fe40001fc4270 */
[----:B------:R-:W-:Y:S02]  /*d290*/  F2FP.F16.F32.PACK_AB R39, RZ, R39 ;  /* 0x00000027ff27723e */ /* 0x000fe400000000ff */
[----:B------:R-:W-:Y:S02]  /*d2a0*/  F2FP.F16.F32.PACK_AB R24, RZ, R24 ;  /* 0x00000018ff18723e */ /* 0x000fe400000000ff */
[----:B------:R-:W-:Y:S02]  /*d2b0*/  F2FP.F16.F32.PACK_AB R25, RZ, R25 ;  /* 0x00000019ff19723e */ /* 0x000fe400000000ff */
[----:B------:R-:W-:-:S02]  /*d2c0*/  F2FP.F16.F32.PACK_AB R26, RZ, R26 ;  /* 0x0000001aff1a723e */ /* 0x000fc400000000ff */
[----:B------:R-:W-:Y:S02]  /*d2d0*/  F2FP.F16.F32.PACK_AB R27, RZ, R27 ;  /* 0x0000001bff1b723e */ /* 0x000fe400000000ff */
[----:B------:R-:W-:Y:S01]  /*d2e0*/  F2FP.F16.F32.PACK_AB R28, RZ, R28 ;  /* 0x0000001cff1c723e */ /* 0x000fe200000000ff */
[----:B------:R-:W-:Y:S01]  /*d2f0*/  @P6 STG.E.U16 desc[UR40][R20.64+0x22], R155 ;  /* 0x0000229b14006986 */ /* 0x000fe2000c101528 */
[----:B------:R-:W-:Y:S02]  /*d300*/  ISETP.GT.AND P6, PT, R4, 0x18, P0 ;  /* 0x000000180400780c */ /* 0x000fe400007c4270 */
[----:B------:R-:W-:Y:S02]  /*d310*/  F2FP.F16.F32.PACK_AB R29, RZ, R29 ;  /* 0x0000001dff1d723e */ /* 0x000fe400000000ff */
[----:B------:R-:W-:Y:S02]  /*d320*/  F2FP.F16.F32.PACK_AB R30, RZ, R30 ;  /* 0x0000001eff1e723e */ /* 0x000fe400000000ff */
[----:B------:R-:W-:-:S07]  /*d330*/  F2FP.F16.F32.PACK_AB R31, RZ, R31 ;  /* 0x0000001fff1f723e */ /* 0x000fce00000000ff */
[----:B0-----:R-:W-:Y:S02]  /*d340*/  @P6 IMAD.MOV.U32 R152, RZ, RZ, R202 ;  /* 0x000000ffff986224 */ /* 0x001fe400078e00ca */
[----:B------:R-:W-:-:S05]  /*d350*/  @P6 IMAD.MOV.U32 R153, RZ, RZ, R203 ;  /* 0x000000ffff996224 */ /* 0x000fca00078e00cb */
[----:B------:R0:W-:Y:S01]  /*d360*/  @P6 STG.E.U16 desc[UR40][R152.64+0x30], R156 ;  /* 0x0000309c98006986 */ /* 0x0001e2000c101528 */
[----:B------:R-:W-:-:S13]  /*d370*/  ISETP.GT.AND P6, PT, R4, 0x19, P0 ;  /* 0x000000190400780c */ /* 0x000fda00007c4270 */
[----:B0-----:R-:W-:Y:S01]  /*d380*/  @P6 MOV R152, R202 ;  /* 0x000000ca00986202 */ /* 0x001fe20000000f00 */
[----:B------:R-:W-:-:S05]  /*d390*/  @P6 IMAD.MOV.U32 R153, RZ, RZ, R203 ;  /* 0x000000ffff996224 */ /* 0x000fca00078e00cb */
[----:B------:R-:W-:Y:S01]  /*d3a0*/  @P6 STG.E.U16 desc[UR40][R152.64+0x32], R157 ;  /* 0x0000329d98006986 */ /* 0x000fe2000c101528 */
[----:B------:R-:W-:-:S13]  /*d3b0*/  ISETP.GT.AND P6, PT, R4, 0x18, P3 ;  /* 0x000000180400780c */ /* 0x000fda0001fc4270 */
        /* <DEDUP_REMOVED lines=8> */
[----:B------:R0:W-:Y:S01]  /*d440*/  @P6 STG.E.U16 desc[UR40][R14.64+0x20], R146 ;  /* 0x000020920e006986 */ /* 0x0001e2000c101528 */
        /* <DEDUP_REMOVED lines=27> */
[----:B0-----:R-:W-:Y:S02]  /*d600*/  @P6 IMAD.MOV.U32 R14, RZ, RZ, R202 ;  /* 0x000000ffff0e6224 */ /* 0x001fe400078e00ca */
[----:B------:R-:W-:-:S05]  /*d610*/  @P6 IMAD.MOV.U32 R15, RZ, RZ, R203 ;  /* 0x000000ffff0f6224 */ /* 0x000fca00078e00cb */
[----:B------:R0:W-:Y:S01]  /*d620*/  @P6 STG.E.U16 desc[UR40][R14.64+0x40], R128 ;  /* 0x000040800e006986 */ /* 0x0001e2000c101528 */
[----:B------:R-:W-:-:S13]  /*d630*/  ISETP.GT.AND P6, PT, R4, 0x21, P0 ;  /* 0x000000210400780c */ /* 0x000fda00007c4270 */
[----:B0-----:R-:W-:Y:S01]  /*d640*/  @P6 IMAD.MOV.U32 R14, RZ, RZ, R202 ;  /* 0x000000ffff0e6224 */ /* 0x001fe200078e00ca */
[----:B------:R-:W-:-:S05]  /*d650*/  @P6 MOV R15, R203 ;  /* 0x000000cb000f6202 */ /* 0x000fca0000000f00 */
[----:B------:R0:W-:Y:S01]  /*d660*/  @P6 STG.E.U16 desc[UR40][R14.64+0x42], R129 ;  /* 0x000042810e006986 */ /* 0x0001e2000c101528 */
[----:B------:R-:W-:-:S13]  /*d670*/  ISETP.GT.AND P6, PT, R4, 0x20, P3 ;  /* 0x000000200400780c */ /* 0x000fda0001fc4270 */
[----:B0-----:R-:W-:Y:S02]  /*d680*/  @P6 IMAD.MOV.U32 R14, RZ, RZ, R20 ;  /* 0x000000ffff0e6224 */ /* 0x001fe400078e0014 */
[----:B------:R-:W-:-:S05]  /*d690*/  @P6 IMAD.MOV.U32 R15, RZ, RZ, R21 ;  /* 0x000000ffff0f6224 */ /* 0x000fca00078e0015 */
[----:B------:R0:W-:Y:S01]  /*d6a0*/  @P6 STG.E.U16 desc[UR40][R14.64+0x40], R130 ;  /* 0x000040820e006986 */ /* 0x0001e2000c101528 */
[----:B------:R-:W-:-:S13]  /*d6b0*/  ISETP.GT.AND P6, PT, R4, 0x21, P3 ;  /* 0x000000210400780c */ /* 0x000fda0001fc4270 */
[----:B0-----:R-:W-:Y:S02]  /*d6c0*/  @P6 IMAD.MOV.U32 R14, RZ, RZ, R20 ;  /* 0x000000ffff0e6224 */ /* 0x001fe400078e0014 */
[----:B------:R-:W-:-:S05]  /*d6d0*/  @P6 IMAD.MOV.U32 R15, RZ, RZ, R21 ;  /* 0x000000ffff0f6224 */ /* 0x000fca00078e0015 */
[----:B------:R0:W-:Y:S01]  /*d6e0*/  @P6 STG.E.U16 desc[UR40][R14.64+0x42], R131 ;  /* 0x000042830e006986 */ /* 0x0001e2000c101528 */
[----:B------:R-:W-:-:S13]  /*d6f0*/  ISETP.GT.AND P6, PT, R4, 0x28, P0 ;  /* 0x000000280400780c */ /* 0x000fda00007c4270 */
[----:B0-----:R-:W-:Y:S01]  /*d700*/  @P6 MOV R14, R202 ;  /* 0x000000ca000e6202 */ /* 0x001fe20000000f00 */
[----:B------:R-:W-:-:S05]  /*d710*/  @P6 IMAD.MOV.U32 R15, RZ, RZ, R203 ;  /* 0x000000ffff0f6224 */ /* 0x000fca00078e00cb */
[----:B------:R0:W-:Y:S01]  /*d720*/  @P6 STG.E.U16 desc[UR40][R14.64+0x50], R132 ;  /* 0x000050840e006986 */ /* 0x0001e2000c101528 */
        /* <DEDUP_REMOVED lines=228> */
[C---:B------:R-:W-:Y:S02]  /*e570*/  ISETP.GT.AND P6, PT, R4.reuse, 0x68, P4 ;  /* 0x000000680400780c */ /* 0x040fe400027c4270 */
[----:B------:R-:W-:-:S11]  /*e580*/  ISETP.GT.AND P4, PT, R4, 0x69, P4 ;  /* 0x000000690400780c */ /* 0x000fd60002784270 */
[----:B------:R-:W-:Y:S04]  /*e590*/  @P6 STG.E.U16 desc[UR40][R6.64+0xd0], R44 ;  /* 0x0000d02c06006986 */ /* 0x000fe8000c101528 */
[----:B------:R0:W-:Y:S01]  /*e5a0*/  @P4 STG.E.U16 desc[UR40][R6.64+0xd2], R45 ;  /* 0x0000d22d06004986 */ /* 0x0001e2000c101528 */
[C---:B------:R-:W-:Y:S02]  /*e5b0*/  ISETP.GT.AND P4, PT, R4.reuse, 0x68, P5 ;  /* 0x000000680400780c */ /* 0x040fe40002f84270 */
[----:B------:R-:W-:-:S11]  /*e5c0*/  ISETP.GT.AND P5, PT, R4, 0x69, P5 ;  /* 0x000000690400780c */ /* 0x000fd60002fa4270 */
[----:B------:R-:W-:Y:S01]  /*e5d0*/  @P4 STG.E.U16 desc[UR40][R8.64+0xd0], R46 ;  /* 0x0000d02e08004986 */ /* 0x000fe2000c101528 */
[----:B------:R-:W-:-:S03]  /*e5e0*/  ISETP.GT.AND P4, PT, R4, 0x60, P0 ;  /* 0x000000600400780c */ /* 0x000fc60000784270 */
[----:B------:R-:W-:Y:S01]  /*e5f0*/  @P5 STG.E.U16 desc[UR40][R8.64+0xd2], R47 ;  /* 0x0000d22f08005986 */ /* 0x000fe2000c101528 */
[----:B------:R-:W-:-:S09]  /*e600*/  ISETP.GT.AND P5, PT, R4, 0x61, P0 ;  /* 0x000000610400780c */ /* 0x000fd200007a4270 */
[----:B0-----:R-:W-:Y:S02]  /*e610*/  @P4 IMAD.MOV.U32 R6, RZ, RZ, R202 ;  /* 0x000000ffff064224 */ /* 0x001fe400078e00ca */
[----:B------:R-:W-:-:S05]  /*e620*/  @P4 IMAD.MOV.U32 R7, RZ, RZ, R203 ;  /* 0x000000ffff074224 */ /* 0x000fca00078e00cb */
[----:B------:R0:W-:Y:S01]  /*e630*/  @P4 STG.E.U16 desc[UR40][R6.64+0xc0], R32 ;  /* 0x0000c02006004986 */ /* 0x0001e2000c101528 */
[----:B------:R-:W-:Y:S01]  /*e640*/  ISETP.GT.AND P4, PT, R4, 0x60, P3 ;  /* 0x000000600400780c */ /* 0x000fe20001f84270 */
[----:B0-----:R-:W-:Y:S02]  /*e650*/  @P5 IMAD.MOV.U32 R6, RZ, RZ, R202 ;  /* 0x000000ffff065224 */ /* 0x001fe400078e00ca */
[----:B------:R-:W-:-:S05]  /*e660*/  @P5 IMAD.MOV.U32 R7, RZ, RZ, R203 ;  /* 0x000000ffff075224 */ /* 0x000fca00078e00cb */
[----:B------:R0:W-:Y:S01]  /*e670*/  @P5 STG.E.U16 desc[UR40][R6.64+0xc2], R33 ;  /* 0x0000c22106005986 */ /* 0x0001e2000c101528 */
[----:B------:R-:W-:-:S04]  /*e680*/  ISETP.GT.AND P5, PT, R4, 0x61, P3 ;  /* 0x000000610400780c */ /* 0x000fc80001fa4270 */
[----:B0-----:R-:W-:Y:S01]  /*e690*/  @P4 MOV R6, R20 ;  /* 0x0000001400064202 */ /* 0x001fe20000000f00 */
[----:B------:R-:W-:-:S05]  /*e6a0*/  @P4 IMAD.MOV.U32 R7, RZ, RZ, R21 ;  /* 0x000000ffff074224 */ /* 0x000fca00078e0015 */
[----:B------:R0:W-:Y:S01]  /*e6b0*/  @P4 STG.E.U16 desc[UR40][R6.64+0xc0], R34 ;  /* 0x0000c02206004986 */ /* 0x0001e2000c101528 */
[C---:B------:R-:W-:Y:S02]  /*e6c0*/  ISETP.GT.AND P4, PT, R4.reuse, 0x68, P0 ;  /* 0x000000680400780c */ /* 0x040fe40000784270 */
[----:B------:R-:W-:Y:S01]  /*e6d0*/  ISETP.GT.AND P0, PT, R4, 0x69, P0 ;  /* 0x000000690400780c */ /* 0x000fe20000704270 */
[----:B0-----:R-:W-:Y:S02]  /*e6e0*/  @P5 IMAD.MOV.U32 R6, RZ, RZ, R20 ;  /* 0x000000ffff065224 */ /* 0x001fe400078e0014 */
[----:B------:R-:W-:-:S05]  /*e6f0*/  @P5 IMAD.MOV.U32 R7, RZ, RZ, R21 ;  /* 0x000000ffff075224 */ /* 0x000fca00078e0015 */
[----:B------:R0:W-:Y:S01]  /*e700*/  @P5 STG.E.U16 desc[UR40][R6.64+0xc2], R35 ;  /* 0x0000c22306005986 */ /* 0x0001e2000c101528 */
[C---:B------:R-:W-:Y:S02]  /*e710*/  ISETP.GT.AND P5, PT, R4.reuse, 0x68, P3 ;  /* 0x000000680400780c */ /* 0x040fe40001fa4270 */
[----:B------:R-:W-:Y:S01]  /*e720*/  ISETP.GT.AND P3, PT, R4, 0x69, P3 ;  /* 0x000000690400780c */ /* 0x000fe20001f64270 */
[----:B0-----:R-:W-:Y:S01]  /*e730*/  @P4 IMAD.MOV.U32 R6, RZ, RZ, R202 ;  /* 0x000000ffff064224 */ /* 0x001fe200078e00ca */
[----:B------:R-:W-:-:S05]  /*e740*/  @P4 MOV R7, R203 ;  /* 0x000000cb00074202 */ /* 0x000fca0000000f00 */
[----:B------:R0:W-:Y:S01]  /*e750*/  @P4 STG.E.U16 desc[UR40][R6.64+0xd0], R36 ;  /* 0x0000d02406004986 */ /* 0x0001e2000c101528 */
[----:B------:R-:W-:-:S03]  /*e760*/  ISETP.GT.AND P4, PT, R4, 0x60, P2 ;  /* 0x000000600400780c */ /* 0x000fc60001784270 */
[----:B------:R-:W-:Y:S01]  /*e770*/  @P0 STG.E.U16 desc[UR40][R202.64+0xd2], R37 ;  /* 0x0000d225ca000986 */ /* 0x000fe2000c101528 */
[----:B------:R-:W-:Y:S01]  /*e780*/  ISETP.GT.AND P0, PT, R4, 0x61, P2 ;  /* 0x000000610400780c */ /* 0x000fe20001704270 */
[----:B0-----:R-:W-:Y:S02]  /*e790*/  @P5 IMAD.MOV.U32 R6, RZ, RZ, R20 ;  /* 0x000000ffff065224 */ /* 0x001fe400078e0014 */
[----:B------:R-:W-:-:S05]  /*e7a0*/  @P5 IMAD.MOV.U32 R7, RZ, RZ, R21 ;  /* 0x000000ffff075224 */ /* 0x000fca00078e0015 */
[----:B------:R-:W-:Y:S01]  /*e7b0*/  @P5 STG.E.U16 desc[UR40][R6.64+0xd0], R38 ;  /* 0x0000d02606005986 */ /* 0x000fe2000c101528 */
[----:B------:R-:W-:-:S03]  /*e7c0*/  ISETP.GT.AND P5, PT, R4, 0x60, P1 ;  /* 0x000000600400780c */ /* 0x000fc60000fa4270 */
[----:B------:R-:W-:Y:S01]  /*e7d0*/  @P3 STG.E.U16 desc[UR40][R20.64+0xd2], R39 ;  /* 0x0000d22714003986 */ /* 0x000fe2000c101528 */
[----:B------:R-:W-:-:S03]  /*e7e0*/  ISETP.GT.AND P3, PT, R4, 0x61, P1 ;  /* 0x000000610400780c */ /* 0x000fc60000f64270 */
[----:B------:R-:W-:Y:S01]  /*e7f0*/  @P4 STG.E.U16 desc[UR40][R12.64+0xc0], R24 ;  /* 0x0000c0180c004986 */ /* 0x000fe2000c101528 */
[C---:B------:R-:W-:Y:S02]  /*e800*/  ISETP.GT.AND P4, PT, R4.reuse, 0x68, P1 ;  /* 0x000000680400780c */ /* 0x040fe40000f84270 */
[C---:B------:R-:W-:Y:S01]  /*e810*/  ISETP.GT.AND P1, PT, R4.reuse, 0x69, P1 ;  /* 0x000000690400780c */ /* 0x040fe20000f24270 */
[----:B------:R-:W-:Y:S01]  /*e820*/  @P0 STG.E.U16 desc[UR40][R12.64+0xc2], R25 ;  /* 0x0000c2190c000986 */ /* 0x000fe2000c101528 */
[C---:B------:R-:W-:Y:S01]  /*e830*/  ISETP.GT.AND P0, PT, R4.reuse, 0x68, P2 ;  /* 0x000000680400780c */ /* 0x040fe20001704270 */
[----:B------:R-:W-:Y:S01]  /*e840*/  @P5 IMAD.MOV.U32 R5, RZ, RZ, R11 ;  /* 0x000000ffff055224 */ /* 0x000fe200078e000b */
[----:B------:R-:W-:Y:S01]  /*e850*/  ISETP.GT.AND P2, PT, R4, 0x69, P2 ;  /* 0x000000690400780c */ /* 0x000fe20001744270 */
[----:B------:R-:W-:-:S05]  /*e860*/  @P5 IMAD.MOV.U32 R4, RZ, RZ, R10 ;  /* 0x000000ffff045224 */ /* 0x000fca00078e000a */
[----:B------:R0:W-:Y:S02]  /*e870*/  @P5 STG.E.U16 desc[UR40][R4.64+0xc0], R26 ;  /* 0x0000c01a04005986 */ /* 0x0001e4000c101528 */
[----:B0-----:R-:W-:Y:S01]  /*e880*/  @P3 MOV R4, R10 ;  /* 0x0000000a00043202 */ /* 0x001fe20000000f00 */
[----:B------:R-:W-:-:S05]  /*e890*/  @P3 IMAD.MOV.U32 R5, RZ, RZ, R11 ;  /* 0x000000ffff053224 */ /* 0x000fca00078e000b */
[----:B------:R0:W-:Y:S04]  /*e8a0*/  @P3 STG.E.U16 desc[UR40][R4.64+0xc2], R27 ;  /* 0x0000c21b04003986 */ /* 0x0001e8000c101528 */
[----:B------:R1:W-:Y:S04]  /*e8b0*/  @P0 STG.E.U16 desc[UR40][R12.64+0xd0], R28 ;  /* 0x0000d01c0c000986 */ /* 0x0003e8000c101528 */
[----:B------:R1:W-:Y:S01]  /*e8c0*/  @P2 STG.E.U16 desc[UR40][R12.64+0xd2], R29 ;  /* 0x0000d21d0c002986 */ /* 0x0003e2000c101528 */
[----:B0-----:R-:W-:Y:S02]  /*e8d0*/  @P4 IMAD.MOV.U32 R4, RZ, RZ, R10 ;  /* 0x000000ffff044224 */ /* 0x001fe400078e000a */
[----:B------:R-:W-:-:S05]  /*e8e0*/  @P4 IMAD.MOV.U32 R5, RZ, RZ, R11 ;  /* 0x000000ffff054224 */ /* 0x000fca00078e000b */
[----:B------:R1:W-:Y:S04]  /*e8f0*/  @P4 STG.E.U16 desc[UR40][R4.64+0xd0], R30 ;  /* 0x0000d01e04004986 */ /* 0x0003e8000c101528 */
[----:B------:R1:W-:Y:S02]  /*e900*/  @P1 STG.E.U16 desc[UR40][R10.64+0xd2], R31 ;  /* 0x0000d21f0a001986 */ /* 0x0003e4000c101528 */
.L_x_362:
[----:B------:R-:W-:Y:S05]  /*e910*/  BSYNC B0 ;  /* 0x0000000000007941 */ /* 0x000fea0003800000 */
.L_x_34:
[----:B------:R-:W-:Y:S01]  /*e920*/  ULDC UR4, c[0x0][0xc] ;  /* 0x0000030000047ab9 */ /* 0x000fe20000000800 */
[----:B------:R-:W-:Y:S01]  /*e930*/  ULDC UR5, c[0x0][0x10] ;  /* 0x0000040000057ab9 */ /* 0x000fe20000000800 */
[----:B0-----:R-:W0:Y:S01]  /*e940*/  LDC R3, c[0x0][0x14] ;  /* 0x00000500ff037b82 */ /* 0x001e220000000800 */
[----:B------:R-:W-:Y:S01]  /*e950*/  UIMAD.WIDE.U32 UR4, UR4, UR5, URZ ;  /* 0x00000005040472a5 */ /* 0x000fe2000f8e003f */
[----:B-1----:R-:W-:Y:S01]  /*e960*/  MOV R5, R19 ;  /* 0x0000001300057202 */ /* 0x002fe20000000f00 */
[----:B------:R-:W-:Y:S01]  /*e970*/  IMAD.MOV.U32 R4, RZ, RZ, R22 ;  /* 0x000000ffff047224 */ /* 0x000fe200078e0016 */
[----:B------:R-:W-:Y:S01]  /*e980*/  PRMT R0, RZ, 0x7610, R0 ;  /* 0x00007610ff007816 */ /* 0x000fe20000000000 */
[----:B------:R-:W-:Y:S02]  /*e990*/  IMAD.MOV.U32 R17, RZ, RZ, -0x1 ;  /* 0xffffffffff117424 */ /* 0x000fe400078e00ff */
[----:B0-----:R-:W-:-:S04]  /*e9a0*/  IMAD.WIDE.U32 R4, R3, UR4, R4 ;  /* 0x0000000403047c25 */ /* 0x001fc8000f8e0004 */
[----:B------:R-:W-:Y:S01]  /*e9b0*/  IMAD R3, R3, UR5, RZ ;  /* 0x0000000503037c24 */ /* 0x000fe2000f8e02ff */
[----:B------:R-:W-:Y:S01]  /*e9c0*/  ULDC.64 UR4, c[0x0][0x650] ;  /* 0x0001940000047ab9 */ /* 0x000fe20000000a00 */
[----:B------:R-:W-:Y:S01]  /*e9d0*/  IMAD.MOV.U32 R22, RZ, RZ, R4 ;  /* 0x000000ffff167224 */ /* 0x000fe200078e0004 */
[----:B------:R-:W-:Y:S01]  /*e9e0*/  ISETP.GE.U32.AND P0, PT, R4, UR4, PT ;  /* 0x0000000404007c0c */ /* 0x000fe2000bf06070 */
[----:B------:R-:W-:Y:S02]  /*e9f0*/  IMAD.IADD R19, R5, 0x1, R3 ;  /* 0x0000000105137824 */ /* 0x000fe400078e0203 */
[----:B------:R-:W-:-:S03]  /*ea00*/  IMAD.MOV.U32 R3, RZ, RZ, -0x1 ;  /* 0xffffffffff037424 */ /* 0x000fc600078e00ff */
[----:B------:R-:W-:Y:S02]  /*ea10*/  ISETP.GE.U32.AND.EX P0, PT, R19, UR5, PT, P0 ;  /* 0x0000000513007c0c */ /* 0x000fe4000bf06100 */
[----:B------:R0:W-:Y:S11]  /*ea20*/  STL [R1], R3 ;  /* 0x0000000301007387 */ /* 0x0001f60000100800 */
[----:B0-----:R-:W-:Y:S05]  /*ea30*/  @P0 BRA `(.L_x_363) ;  /* 0x0000000400740947 */ /* 0x001fea0003800000 */
[----:B----4-:R-:W0:Y:S01]  /*ea40*/  S2R R12, SR_CTAID.X ;  /* 0x00000000000c7919 */ /* 0x010e220000002500 */
[----:B------:R-:W1:Y:S01]  /*ea50*/  LDC.64 R10, c[0x0][0x628] ;  /* 0x00018a00ff0a7b82 */ /* 0x000e620000000a00 */
[----:B------:R-:W-:Y:S01]  /*ea60*/  ULDC UR4, c[0x0][0x150] ;  /* 0x0000540000047ab9 */ /* 0x000fe20000000800 */
[----:B------:R-:W-:Y:S01]  /*ea70*/  MOV R8, R22 ;  /* 0x0000001600087202 */ /* 0x000fe20000000f00 */
[----:B------:R-:W4:Y:S01]  /*ea80*/  S2R R24, SR_CTAID.Y ;  /* 0x0000000000187919 */ /* 0x000f220000002600 */
[----:B------:R-:W-:-:S04]  /*ea90*/  IMAD.MOV.U32 R9, RZ, RZ, R19 ;  /* 0x000000ffff097224 */ /* 0x000fc800078e0013 */
[----:B------:R-:W2:Y:S08]  /*eaa0*/  LDC R21, c[0x0][0x144] ;  /* 0x00005100ff157b82 */ /* 0x000eb00000000800 */
[----:B------:R-:W2:Y:S08]  /*eab0*/  LDC R0, c[0x0][0x630] ;  /* 0x00018c00ff007b82 */ /* 0x000eb00000000800 */
[----:B------:R-:W2:Y:S01]  /*eac0*/  LDC.64 R14, c[0x0][0x620] ;  /* 0x00018800ff0e7b82 */ /* 0x000ea20000000a00 */
[----:B-1----:R-:W-:-:S04]  /*ead0*/  ISETP.NE.U32.AND P0, PT, R10, RZ, PT ;  /* 0x000000ff0a00720c */ /* 0x002fc80003f05070 */
[----:B------:R-:W-:Y:S02]  /*eae0*/  ISETP.NE.AND.EX P0, PT, R11, RZ, PT, P0 ;  /* 0x000000ff0b00720c */ /* 0x000fe40003f05300 */
[----:B0-----:R-:W-:-:S05]  /*eaf0*/  I2FP.F32.U32 R3, R12 ;  /* 0x0000000c00037245 */ /* 0x001fca0000201000 */
[----:B------:R-:W-:-:S04]  /*eb00*/  FMUL R3, R3, UR4 ;  /* 0x0000000403037c20 */ /* 0x000fc80008400000 */
[----:B------:R0:W1:Y:S02]  /*eb10*/  F2I.U32.TRUNC.NTZ R20, R3 ;  /* 0x0000000300147305 */ /* 0x000064000020f000 */
[----:B----4-:R-:W-:Y:S05]  /*eb20*/  @!P0 BRA `(.L_x_364) ;  /* 0x0000000000288947 */ /* 0x010fea0003800000 */
[----:B0-----:R-:W0:Y:S02]  /*eb30*/  LDC R3, c[0x0][0x634] ;  /* 0x00018d00ff037b82 */ /* 0x001e240000000800 */
        /* <DEDUP_REMOVED lines=9> */
.L_x_364:
[-CC-:B--2---:R-:W-:Y:S01]  /*ebd0*/  SHF.R.U64 R17, R8, R0.reuse, R9.reuse ;  /* 0x0000000008117219 */ /* 0x184fe20000001209 */
[----:B------:R-:W2:Y:S01]  /*ebe0*/  LDC.64 R28, c[0x0][0x640] ;  /* 0x00019000ff1c7b82 */ /* 0x000ea20000000a00 */
[----:B------:R-:W-:Y:S01]  /*ebf0*/  SHF.R.U32.HI R0, RZ, R0, R9 ;  /* 0x00000000ff007219 */ /* 0x000fe20000011609 */
[----:B------:R-:W-:Y:S01]  /*ec00*/  IMAD.MOV.U32 R4, RZ, RZ, R22 ;  /* 0x000000ffff047224 */ /* 0x000fe200078e0016 */
[----:B0-----:R-:W-:Y:S01]  /*ec10*/  IADD3 R3, P0, RZ, -R17, RZ ;  /* 0x80000011ff037210 */ /* 0x001fe20007f1e0ff */
[----:B-1----:R-:W-:Y:S01]  /*ec20*/  IMAD.MOV R20, RZ, RZ, -R20 ;  /* 0x000000ffff147224 */ /* 0x002fe200078e0a14 */
[----:B------:R-:W-:Y:S01]  /*ec30*/  ULDC UR4, c[0x0][0x154] ;  /* 0x0000550000047ab9 */ /* 0x000fe20000000800 */
[----:B------:R-:W-:Y:S01]  /*ec40*/  IMAD.MOV.U32 R7, RZ, RZ, 0x1 ;  /* 0x00000001ff077424 */ /* 0x000fe200078e00ff */
[----:B------:R-:W-:Y:S01]  /*ec50*/  IADD3.X R5, RZ, ~R0, RZ, P0, !PT ;  /* 0x80000000ff057210 */ /* 0x000fe200007fe4ff */
[----:B------:R-:W0:Y:S01]  /*ec60*/  LDC R6, c[0x0][0x618] ;  /* 0x00018600ff067b82 */ /* 0x000e220000000800 */
[----:B------:R-:W-:-:S03]  /*ec70*/  IMAD R21, R21, R20, R12 ;  /* 0x0000001415157224 */ /* 0x000fc600078e020c */
[-C--:B------:R-:W-:Y:S02]  /*ec80*/  IMAD R0, R5, R14.reuse, RZ ;  /* 0x0000000e05007224 */ /* 0x080fe400078e02ff */
[----:B------:R-:W-:Y:S02]  /*ec90*/  IMAD.MOV.U32 R5, RZ, RZ, R19 ;  /* 0x000000ffff057224 */ /* 0x000fe400078e0013 */
[----:B------:R-:W1:Y:S01]  /*eca0*/  LDC R8, c[0x0][0x608] ;  /* 0x00018200ff087b82 */ /* 0x000e620000000800 */
[----:B------:R-:W-:-:S04]  /*ecb0*/  IMAD.WIDE.U32 R4, R3, R14, R4 ;  /* 0x0000000e03047225 */ /* 0x000fc800078e0004 */
[----:B------:R-:W-:Y:S01]  /*ecc0*/  IMAD R3, R3, R15, R0 ;  /* 0x0000000f03037224 */ /* 0x000fe200078e0200 */
[----:B------:R-:W-:Y:S02]  /*ecd0*/  I2FP.F32.U32 R0, R24 ;  /* 0x0000001800007245 */ /* 0x000fe40000201000 */
[----:B------:R-:W4:Y:S01]  /*ece0*/  LDC R26, c[0x0][0x658] ;  /* 0x00019600ff1a7b82 */ /* 0x000f220000000800 */
[----:B--2---:R-:W-:Y:S01]  /*ecf0*/  ISETP.NE.U32.AND P0, PT, R28, RZ, PT ;  /* 0x000000ff1c00720c */ /* 0x004fe20003f05070 */
[----:B------:R-:W-:Y:S01]  /*ed00*/  IMAD.IADD R3, R5, 0x1, R3 ;  /* 0x0000000105037824 */ /* 0x000fe200078e0203 */
[----:B------:R-:W-:Y:S01]  /*ed10*/  MOV R5, 0xffffffff ;  /* 0xffffffff00057802 */ /* 0x000fe20000000f00 */
[----:B------:R-:W-:Y:S01]  /*ed20*/  FMUL R0, R0, UR4 ;  /* 0x0000000400007c20 */ /* 0x000fe20008400000 */
[----:B------:R-:W-:-:S03]  /*ed30*/  ISETP.NE.AND.EX P0, PT, R29, RZ, PT, P0 ;  /* 0x000000ff1d00720c */ /* 0x000fc60003f05300 */
[----:B------:R-:W2:Y:S01]  /*ed40*/  LDC R15, c[0x0][0x148] ;  /* 0x00005200ff0f7b82 */ /* 0x000ea20000000800 */
[-CC-:B0-----:R-:W-:Y:S01]  /*ed50*/  SHF.R.U64 R12, R4, R6.reuse, R3.reuse ;  /* 0x00000006040c7219 */ /* 0x181fe20000001203 */
[----:B------:R0:W0:Y:S01]  /*ed60*/  F2I.U32.TRUNC.NTZ R13, R0 ;  /* 0x00000000000d7305 */ /* 0x000022000020f000 */
[----:B------:R-:W-:-:S05]  /*ed70*/  SHF.R.U32.HI R3, RZ, R6, R3 ;  /* 0x00000006ff037219 */ /* 0x000fca0000011603 */
[----:B------:R-:W0:Y:S01]  /*ed80*/  LDC R20, c[0x0][0x600] ;  /* 0x00018000ff147b82 */ /* 0x000e220000000800 */
[-CC-:B-1----:R-:W-:Y:S02]  /*ed90*/  SHF.R.U64 R10, R12, R8.reuse, R3.reuse ;  /* 0x000000080c0a7219 */ /* 0x182fe40000001203 */
[----:B------:R-:W-:-:S05]  /*eda0*/  SHF.R.U32.HI R3, RZ, R8, R3 ;  /* 0x00000008ff037219 */ /* 0x000fca0000011603 */
[----:B------:R-:W1:Y:S01]  /*edb0*/  LDC R27, c[0x0][0x648] ;  /* 0x00019200ff1b7b82 */ /* 0x000e620000000800 */
[-C--:B----4-:R-:W-:Y:S02]  /*edc0*/  SHF.L.U32 R4, R5, R26.reuse, RZ ;  /* 0x0000001a05047219 */ /* 0x090fe400000006ff */
[--C-:B------:R-:W-:Y:S02]  /*edd0*/  SHF.R.U64 R14, R10, R26, R3.reuse ;  /* 0x0000001a0a0e7219 */ /* 0x100fe40000001203 */
[----:B------:R-:W-:Y:S02]  /*ede0*/  LOP3.LUT R25, RZ, R4, RZ, 0x33, !PT ;  /* 0x00000004ff197212 */ /* 0x000fe400078e33ff */
[-C--:B------:R-:W-:Y:S01]  /*edf0*/  SHF.R.U32.HI R5, RZ, R26.reuse, R3 ;  /* 0x0000001aff057219 */ /* 0x080fe20000011603 */
[----:B------:R-:W4:Y:S01]  /*ee00*/  LDC R30, c[0x0][0x638] ;  /* 0x00018e00ff1e7b82 */ /* 0x000f220000000800 */
[----:B------:R-:W-:Y:S01]  /*ee10*/  SHF.L.U32 R218, R7, R26, RZ ;  /* 0x0000001a07da7219 */ /* 0x000fe200000006ff */
[----:B------:R-:W-:-:S06]  /*ee20*/  IMAD.MOV.U32 R4, RZ, RZ, R14 ;  /* 0x000000ffff047224 */ /* 0x000fcc00078e000e */
[----:B------:R-:W0:Y:S01]  /*ee30*/  LDC R31, c[0x0][0x610] ;  /* 0x00018400ff1f7b82 */ /* 0x000e220000000800 */
[----:B------:R-:W-:Y:S05]  /*ee40*/  @!P0 BRA `(.L_x_365) ;  /* 0x0000000000288947 */ /* 0x000fea0003800000 */
[----:B------:R-:W3:Y:S02]  /*ee50*/  LDC R3, c[0x0][0x64c] ;  /* 0x00019300ff037b82 */ /* 0x000ee40000000800 */
[----:B---3--:R-:W-:-:S05]  /*ee60*/  IADD3 R3, P0, R14, R3, RZ ;  /* 0x000000030e037210 */ /* 0x008fca0007f1e0ff */
        /* <DEDUP_REMOVED lines=8> */
.L_x_365:
[----:B------:R-:W3:Y:S01]  /*eef0*/  LDC R3, c[0x0][0x65c] ;  /* 0x00019700ff037b82 */ /* 0x000ee20000000800 */
[----:B01----:R-:W-:Y:S01]  /*ef00*/  SHF.R.U64 R0, R4, R27, R5 ;  /* 0x0000001b04007219 */ /* 0x003fe20000001205 */
[----:B------:R-:W-:Y:S01]  /*ef10*/  VIADD R7, R20, 0xffffffff ;  /* 0xffffffff14077836 */ /* 0x000fe20000000000 */
[----:B------:R-:W-:Y:S01]  /*ef20*/  LOP3.LUT R5, R10, R25, RZ, 0xc0, !PT ;  /* 0x000000190a057212 */ /* 0x000fe200078ec0ff */
[----:B------:R-:W-:Y:S02]  /*ef30*/  IMAD.MOV R13, RZ, RZ, -R13 ;  /* 0x000000ffff0d7224 */ /* 0x000fe400078e0a0d */
[----:B------:R-:W-:Y:S02]  /*ef40*/  IMAD.MOV.U32 R4, RZ, RZ, 0x1 ;  /* 0x00000001ff047424 */ /* 0x000fe400078e00ff */
[----:B------:R-:W-:Y:S01]  /*ef50*/  IMAD R218, R218, R0, R5 ;  /* 0x00000000dada7224 */ /* 0x000fe200078e0205 */
[----:B------:R-:W-:Y:S02]  /*ef60*/  LOP3.LUT R5, R12, R7, RZ, 0xc0, !PT ;  /* 0x000000070c057212 */ /* 0x000fe400078ec0ff */
[----:B---3--:R-:W-:Y:S01]  /*ef70*/  ISETP.NE.AND P0, PT, R3, 0x1, PT ;  /* 0x000000010300780c */ /* 0x008fe20003f05270 */
[----:B------:R-:W-:-:S04]  /*ef80*/  IMAD.MOV R3, RZ, RZ, -R0 ;  /* 0x000000ffff037224 */ /* 0x000fc800078e0a00 */
[----:B----4-:R-:W-:-:S04]  /*ef90*/  IMAD R0, R3, R30, R14 ;  /* 0x0000001e03007224 */ /* 0x010fc800078e020e */
[----:B------:R-:W-:Y:S01]  /*efa0*/  IMAD R3, R0, R20, R5 ;  /* 0x0000001400037224 */ /* 0x000fe200078e0205 */
[----:B------:R-:W-:-:S03]  /*efb0*/  PRMT R0, R4, 0x7610, R0 ;  /* 0x0000761004007816 */ /* 0x000fc60000000000 */
[----:B--2---:R-:W-:-:S04]  /*efc0*/  @P0 IMAD R21, R15, R13, R24 ;  /* 0x0000000d0f150224 */ /* 0x004fc800078e0218 */
[----:B------:R-:W-:-:S05]  /*efd0*/  IMAD R218, R218, R31, R21 ;  /* 0x0000001fdada7224 */ /* 0x000fca00078e0215 */
[----:B------:R-:W-:Y:S02]  /*efe0*/  SEL R4, R3, R218, !P0 ;  /* 0x000000da03047207 */ /* 0x000fe40004000000 */
[----:B------:R-:W-:-:S03]  /*eff0*/  SEL R218, R218, R3, !P0 ;  /* 0x00000003dada7207 */ /* 0x000fc60004000000 */
[----:B------:R0:W-:Y:S04]  /*f000*/  STL [R1], R4 ;  /* 0x0000000401007387 */ /* 0x0001e80000100800 */
.L_x_363:
[----:B------:R1:W-:Y:S01]  /*f010*/  STL [R1+0x4], R218 ;  /* 0x000004da01007387 */ /* 0x0003e20000100800 */
[----:B------:R-:W-:-:S13]  /*f020*/  LOP3.LUT P0, RZ, R0, 0xff, RZ, 0xc0, !PT ;  /* 0x000000ff00ff7812 */ /* 0x000fda000780c0ff */
[----:B-1----:R-:W-:Y:S05]  /*f030*/  @P0 BRA `(.L_x_366) ;  /* 0xffffff20009c0947 */ /* 0x002fea000383ffff */
[----:B------:R-:W-:Y:S05]  /*f040*/  EXIT ;  /* 0x000000000000794d */ /* 0x000fea0003800000 */
.L_x_7:
[----:B------:R-:W-:Y:S01]  /*f050*/  ULDC.64 UR4, c[0x0][0x650] ;  /* 0x0001940000047ab9 */ /* 0x000fe20000000a00 */
[----:B------:R-:W-:Y:S01]  /*f060*/  PRMT R2, RZ, 0x7610, R2 ;  /* 0x00007610ff027816 */ /* 0x000fe20000000002 */
[----:B------:R-:W-:Y:S01]  /*f070*/  IMAD.MOV.U32 R17, RZ, RZ, -0x1 ;  /* 0xffffffffff117424 */ /* 0x000fe200078e00ff */
[----:B------:R-:W-:Y:S01]  /*f080*/  ISETP.GE.U32.AND P0, PT, R22, UR4, PT ;  /* 0x0000000416007c0c */ /* 0x000fe2000bf06070 */
[----:B------:R-:W-:Y:S01]  /*f090*/  IMAD.MOV.U32 R13, RZ, RZ, -0x1 ;  /* 0xffffffffff0d7424 */ /* 0x000fe200078e00ff */
[----:B------:R-:W-:Y:S02]  /*f0a0*/  MOV R12, 0xffffffff ;  /* 0xffffffff000c7802 */ /* 0x000fe40000000f00 */
[----:B------:R-:W-:-:S13]  /*f0b0*/  ISETP.GE.U32.AND.EX P0, PT, R19, UR5, PT, P0 ;  /* 0x0000000513007c0c */ /* 0x000fda000bf06100 */
[----:B------:R-:W-:Y:S05]  /*f0c0*/  @P0 BRA `(.L_x_367) ;  /* 0x0000000400340947 */ /* 0x000fea0003800000 */
[----:B------:R-:W0:Y:S01]  /*f0d0*/  LDC.64 R16, c[0x0][0x628] ;  /* 0x00018a00ff107b82 */ /* 0x000e220000000a00 */
[----:B------:R-:W-:Y:S02]  /*f0e0*/  IMAD.MOV.U32 R12, RZ, RZ, R22 ;  /* 0x000000ffff0c7224 */ /* 0x000fe400078e0016 */
[----:B------:R-:W-:-:S05]  /*f0f0*/  IMAD.MOV.U32 R13, RZ, RZ, R19 ;  /* 0x000000ffff0d7224 */ /* 0x000fca00078e0013 */
[----:B------:R-:W1:Y:S08]  /*f100*/  LDC R2, c[0x0][0x630] ;  /* 0x00018c00ff027b82 */ /* 0x000e700000000800 */
[----:B------:R-:W2:Y:S01]  /*f110*/  LDC.64 R20, c[0x0][0x620] ;  /* 0x00018800ff147b82 */ /* 0x000ea20000000a00 */
[----:B0-----:R-:W-:-:S04]  /*f120*/  ISETP.NE.U32.AND P0, PT, R16, RZ, PT ;  /* 0x000000ff1000720c */ /* 0x001fc80003f05070 */
[----:B------:R-:W-:-:S13]  /*f130*/  ISETP.NE.AND.EX P0, PT, R17, RZ, PT, P0 ;  /* 0x000000ff1100720c */ /* 0x000fda0003f05300 */
[----:B-12---:R-:W-:Y:S05]  /*f140*/  @!P0 BRA `(.L_x_368) ;  /* 0x0000000000288947 */ /* 0x006fea0003800000 */
[----:B------:R-:W0:Y:S02]  /*f150*/  LDC R9, c[0x0][0x634] ;  /* 0x00018d00ff097b82 */ /* 0x000e240000000800 */
[----:B0-----:R-:W-:-:S04]  /*f160*/  IADD3 R13, P0, R22, R9, RZ ;  /* 0x00000009160d7210 */ /* 0x001fc80007f1e0ff */
[----:B------:R-:W-:-:S05]  /*f170*/  IADD3.X R15, RZ, R19, RZ, P0, !PT ;  /* 0x00000013ff0f7210 */ /* 0x000fca00007fe4ff */
[----:B------:R-:W-:-:S04]  /*f180*/  IMAD.WIDE.U32 R8, R15, R16, RZ ;  /* 0x000000100f087225 */ /* 0x000fc800078e00ff */
[----:B------:R-:W-:-:S04]  /*f190*/  IMAD.WIDE.U32 R10, P0, R13, R17, R8 ;  /* 0x000000110d0a7225 */ /* 0x000fc80007800008 */
[----:B------:R-:W-:-:S04]  /*f1a0*/  IMAD.WIDE.U32 R8, R13, R16, RZ ;  /* 0x000000100d087225 */ /* 0x000fc800078e00ff */
[----:B------:R-:W-:Y:S01]  /*f1b0*/  IMAD.X R13, RZ, RZ, RZ, P0 ;  /* 0x000000ffff0d7224 */ /* 0x000fe200000e06ff */
[----:B------:R-:W-:Y:S01]  /*f1c0*/  IADD3 RZ, P0, R9, R10, RZ ;  /* 0x0000000a09ff7210 */ /* 0x000fe20007f1e0ff */
[----:B------:R-:W-:-:S04]  /*f1d0*/  IMAD.MOV.U32 R12, RZ, RZ, R11 ;  /* 0x000000ffff0c7224 */ /* 0x000fc800078e000b */
[----:B------:R-:W-:-:S08]  /*f1e0*/  IMAD.WIDE.U32.X R12, R15, R17, R12, P0 ;  /* 0x000000110f0c7225 */ /* 0x000fd000000e040c */
.L_x_368:
[----:B------:R-:W0:Y:S01]  /*f1f0*/  LDC.64 R26, c[0x0][0x640] ;  /* 0x00019000ff1a7b82 */ /* 0x000e220000000a00 */
[-C--:B------:R-:W-:Y:S01]  /*f200*/  SHF.R.U64 R16, R12, R2.reuse, R13 ;  /* 0x000000020c107219 */ /* 0x080fe2000000120d */
[----:B------:R-:W-:Y:S01]  /*f210*/  IMAD.MOV.U32 R23, RZ, RZ, R19 ;  /* 0x000000ffff177224 */ /* 0x000fe200078e0013 */
[----:B------:R-:W-:Y:S01]  /*f220*/  SHF.R.U32.HI R2, RZ, R2, R13 ;  /* 0x00000002ff027219 */ /* 0x000fe2000001160d */
[----:B------:R-:W-:Y:S01]  /*f230*/  IMAD.MOV.U32 R28, RZ, RZ, 0x1 ;  /* 0x00000001ff1c7424 */ /* 0x000fe200078e00ff */
[----:B------:R-:W-:-:S03]  /*f240*/  IADD3 R11, P0, RZ, -R16, RZ ;  /* 0x80000010ff0b7210 */ /* 0x000fc60007f1e0ff */
[----:B------:R-:W1:Y:S02]  /*f250*/  LDC R10, c[0x0][0x618] ;  /* 0x00018600ff0a7b82 */ /* 0x000e640000000800 */
[----:B------:R-:W-:-:S04]  /*f260*/  IMAD.X R9, RZ, RZ, ~R2, P0 ;  /* 0x000000ffff097224 */ /* 0x000fc800000e0e02 */
[-C--:B------:R-:W-:Y:S02]  /*f270*/  IMAD R2, R9, R20.reuse, RZ ;  /* 0x0000001409027224 */ /* 0x080fe400078e02ff */
[----:B------:R-:W2:Y:S01]  /*f280*/  LDC R12, c[0x0][0x608] ;  /* 0x00018200ff0c7b82 */ /* 0x000ea20000000800 */
[----:B------:R-:W-:-:S04]  /*f290*/  IMAD.WIDE.U32 R8, R11, R20, R22 ;  /* 0x000000140b087225 */ /* 0x000fc800078e0016 */
[----:B------:R-:W-:-:S03]  /*f2a0*/  IMAD R11, R11, R21, R2 ;  /* 0x000000150b0b7224 */ /* 0x000fc600078e0202 */
[----:B------:R-:W3:Y:S01]  /*f2b0*/  LDC R25, c[0x0][0x658] ;  /* 0x00019600ff197b82 */ /* 0x000ee20000000800 */
[----:B0-----:R-:W-:Y:S02]  /*f2c0*/  ISETP.NE.U32.AND P0, PT, R26, RZ, PT ;  /* 0x000000ff1a00720c */ /* 0x001fe40003f05070 */
[----:B------:R-:W-:Y:S02]  /*f2d0*/  IADD3 R9, R9, R11, RZ ;  /* 0x0000000b09097210 */ /* 0x000fe40007ffe0ff */
[----:B------:R-:W-:-:S03]  /*f2e0*/  ISETP.NE.AND.EX P0, PT, R27, RZ, PT, P0 ;  /* 0x000000ff1b00720c */ /* 0x000fc60003f05300 */
[----:B------:R-:W0:Y:S01]  /*f2f0*/  LDC R20, c[0x0][0x600] ;  /* 0x00018000ff147b82 */ /* 0x000e220000000800 */
[-CC-:B-1----:R-:W-:Y:S01]  /*f300*/  SHF.R.U64 R6, R8, R10.reuse, R9.reuse ;  /* 0x0000000a08067219 */ /* 0x182fe20000001209 */
[----:B------:R-:W-:Y:S01]  /*f310*/  IMAD.MOV.U32 R8, RZ, RZ, -0x1 ;  /* 0xffffffffff087424 */ /* 0x000fe200078e00ff */
[----:B------:R-:W-:-:S05]  /*f320*/  SHF.R.U32.HI R9, RZ, R10, R9 ;  /* 0x0000000aff097219 */ /* 0x000fca0000011609 */
[----:B------:R-:W1:Y:S01]  /*f330*/  LDC R23, c[0x0][0x648] ;  /* 0x00019200ff177b82 */ /* 0x000e620000000800 */
[-CC-:B--2---:R-:W-:Y:S02]  /*f340*/  SHF.R.U64 R17, R6, R12.reuse, R9.reuse ;  /* 0x0000000c06117219 */ /* 0x184fe40000001209 */
[----:B------:R-:W-:-:S05]  /*f350*/  SHF.R.U32.HI R2, RZ, R12, R9 ;  /* 0x0000000cff027219 */ /* 0x000fca0000011609 */
[----:B------:R-:W2:Y:S01]  /*f360*/  LDC R24, c[0x0][0x638] ;  /* 0x00018e00ff187b82 */ /* 0x000ea20000000800 */
[-C--:B---3--:R-:W-:Y:S02]  /*f370*/  SHF.L.U32 R8, R8, R25.reuse, RZ ;  /* 0x0000001908087219 */ /* 0x088fe400000006ff */
[-CC-:B------:R-:W-:Y:S02]  /*f380*/  SHF.R.U64 R21, R17, R25.reuse, R2.reuse ;  /* 0x0000001911157219 */ /* 0x180fe40000001202 */
[----:B------:R-:W-:Y:S02]  /*f390*/  LOP3.LUT R30, RZ, R8, RZ, 0x33, !PT ;  /* 0x00000008ff1e7212 */ /* 0x000fe400078e33ff */
[----:B------:R-:W-:Y:S01]  /*f3a0*/  SHF.R.U32.HI R9, RZ, R25, R2 ;  /* 0x00000019ff097219 */ /* 0x000fe20000011602 */
[----:B------:R-:W3:Y:S01]  /*f3b0*/  LDC R29, c[0x0][0x610] ;  /* 0x00018400ff1d7b82 */ /* 0x000ee20000000800 */
[----:B------:R-:W-:Y:S01]  /*f3c0*/  IMAD.MOV.U32 R8, RZ, RZ, R21 ;  /* 0x000000ffff087224 */ /* 0x000fe200078e0015 */
[----:B------:R-:W-:Y:S06]  /*f3d0*/  @!P0 BRA `(.L_x_369) ;  /* 0x0000000000288947 */ /* 0x000fec0003800000 */
[----:B------:R-:W4:Y:S02]  /*f3e0*/  LDC R2, c[0x0][0x64c] ;  /* 0x00019300ff027b82 */ /* 0x000f240000000800 */
[----:B----4-:R-:W-:-:S05]  /*f3f0*/  IADD3 R13, P0, R21, R2, RZ ;  /* 0x00000002150d7210 */ /* 0x010fca0007f1e0ff */
[----:B------:R-:W-:-:S04]  /*f400*/  IMAD.X R15, RZ, RZ, R9, P0 ;  /* 0x000000ffff0f7224 */ /* 0x000fc800000e0609 */
[----:B------:R-:W-:-:S04]  /*f410*/  IMAD.WIDE.U32 R8, R15, R26, RZ ;  /* 0x0000001a0f087225 */ /* 0x000fc800078e00ff */
[----:B------:R-:W-:-:S04]  /*f420*/  IMAD.WIDE.U32 R10, P0, R13, R27, R8 ;  /* 0x0000001b0d0a7225 */ /* 0x000fc80007800008 */
[----:B------:R-:W-:Y:S01]  /*f430*/  IMAD.WIDE.U32 R8, R13, R26, RZ ;  /* 0x0000001a0d087225 */ /* 0x000fe200078e00ff */
[----:B------:R-:W-:-:S03]  /*f440*/  IADD3.X R13, RZ, RZ, RZ, P0, !PT ;  /* 0x000000ffff0d7210 */ /* 0x000fc600007fe4ff */
[----:B------:R-:W-:Y:S01]  /*f450*/  IMAD.MOV.U32 R12, RZ, RZ, R11 ;  /* 0x000000ffff0c7224 */ /* 0x000fe200078e000b */
[----:B------:R-:W-:-:S05]  /*f460*/  IADD3 RZ, P0, R9, R10, RZ ;  /* 0x0000000a09ff7210 */ /* 0x000fca0007f1e0ff */
[----:B------:R-:W-:-:S08]  /*f470*/  IMAD.WIDE.U32.X R8, R15, R27, R12, P0 ;  /* 0x0000001b0f087225 */ /* 0x000fd000000e040c */
.L_x_369:
[----:B------:R-:W4:Y:S01]  /*f480*/  LDC R2, c[0x0][0x65c] ;  /* 0x00019700ff027b82 */ /* 0x000f220000000800 */
[----:B-1----:R-:W-:Y:S01]  /*f490*/  SHF.R.U64 R5, R8, R23, R9 ;  /* 0x0000001708057219 */ /* 0x002fe20000001209 */
[----:B0-----:R-:W-:Y:S01]  /*f4a0*/  VIADD R9, R20, 0xffffffff ;  /* 0xffffffff14097836 */ /* 0x001fe20000000000 */
[----:B------:R-:W-:Y:S02]  /*f4b0*/  SHF.L.U32 R28, R28, R25, RZ ;  /* 0x000000191c1c7219 */ /* 0x000fe400000006ff */
[----:B------:R-:W-:Y:S01]  /*f4c0*/  MOV R13, R16 ;  /* 0x00000010000d7202 */ /* 0x000fe20000000f00 */
[----:B------:R-:W-:Y:S01]  /*f4d0*/  IMAD.MOV R8, RZ, RZ, -R5 ;  /* 0x000000ffff087224 */ /* 0x000fe200078e0a05 */
[----:B----4-:R-:W-:Y:S02]  /*f4e0*/  ISETP.NE.AND P0, PT, R2, 0x1, PT ;  /* 0x000000010200780c */ /* 0x010fe40003f05270 */
[----:B------:R-:W-:-:S11]  /*f4f0*/  LOP3.LUT R2, R17, R30, RZ, 0xc0, !PT ;  /* 0x0000001e11027212 */ /* 0x000fd600078ec0ff */
[----:B------:R-:W-:Y:S02]  /*f500*/  @P0 IMAD R3, R7, R14, R4 ;  /* 0x0000000e07030224 */ /* 0x000fe400078e0204 */
[----:B------:R-:W-:Y:S01]  /*f510*/  IMAD R4, R28, R5, R2 ;  /* 0x000000051c047224 */ /* 0x000fe200078e0202 */
[----:B------:R-:W-:Y:S01]  /*f520*/  LOP3.LUT R5, R6, R9, RZ, 0xc0, !PT ;  /* 0x0000000906057212 */ /* 0x000fe200078ec0ff */
[----:B--2---:R-:W-:Y:S02]  /*f530*/  IMAD R2, R8, R24, R21 ;  /* 0x0000001808027224 */ /* 0x004fe400078e0215 */
[----:B---3--:R-:W-:Y:S02]  /*f540*/  IMAD R3, R4, R29, R3 ;  /* 0x0000001d04037224 */ /* 0x008fe400078e0203 */
[----:B------:R-:W-:Y:S02]  /*f550*/  IMAD R12, R2, R20, R5 ;  /* 0x00000014020c7224 */ /* 0x000fe400078e0205 */
[----:B------:R-:W-:-:S03]  /*f560*/  IMAD.MOV.U32 R4, RZ, RZ, 0x1 ;  /* 0x00000001ff047424 */ /* 0x000fc600078e00ff */
[----:B------:R-:W-:Y:S02]  /*f570*/  SEL R17, R12, R3, !P0 ;  /* 0x000000030c117207 */ /* 0x000fe40004000000 */
[----:B------:R-:W-:Y:S02]  /*f580*/  PRMT R2, R4, 0x7610, R2 ;  /* 0x0000761004027816 */ /* 0x000fe40000000002 */
[----:B------:R-:W-:-:S07]  /*f590*/  SEL R12, R3, R12, !P0 ;  /* 0x0000000c030c7207 */ /* 0x000fce0004000000 */
.L_x_367:
[----:B------:R-:W-:-:S08]  /*f5a0*/  NOP ;  /* 0x0000000000007918 */ /* 0x000fd00000000000 */
[----:B------:R-:W0:-:S00]  /*f5b0*/  USETMAXREG.DEALLOC.CTAPOOL 0x28 ;  /* 0x00000028000079c8 */ /* 0x000e0000080e0500 */
[----:B0-----:R-:W-:-:S13]  /*f5c0*/  ISETP.NE.AND P0, PT, R0, RZ, PT ;  /* 0x000000ff0000720c */ /* 0x001fda0003f05270 */
[----:B------:R-:W-:Y:S05]  /*f5d0*/  @P0 EXIT ;  /* 0x000000000000094d */ /* 0x000fea0003800000 */
[----:B------:R-:W-:Y:S01]  /*f5e0*/  LOP3.LUT P0, RZ, R2, 0xff, RZ, 0xc0, !PT ;  /* 0x000000ff02ff7812 */ /* 0x000fe2000780c0ff */
[----:B------:R-:W-:Y:S02]  /*f5f0*/  IMAD.MOV.U32 R0, RZ, RZ, 0x1 ;  /* 0x00000001ff007424 */ /* 0x000fe400078e00ff */
[----:B------:R-:W-:-:S10]  /*f600*/  IMAD.MOV.U32 R10, RZ, RZ, RZ ;  /* 0x000000ffff0a7224 */ /* 0x000fd400078e00ff */
[----:B------:R-:W-:Y:S05]  /*f610*/  @!P0 BRA `(.L_x_370) ;  /* 0x0000000c00508947 */ /* 0x000fea0003800000 */
[----:B------:R-:W0:Y:S01]  /*f620*/  LDC R0, c[0x0][0x28c] ;  /* 0x0000a300ff007b82 */ /* 0x000e220000000800 */
[----:B------:R-:W1:Y:S01]  /*f630*/  S2R R8, SR_CgaCtaId ;  /* 0x0000000000087919 */ /* 0x000e620000008800 */
[----:B------:R-:W-:Y:S01]  /*f640*/  ULDC UR5, c[0x0][0x600] ;  /* 0x0001800000057ab9 */ /* 0x000fe20000000800 */
[----:B------:R-:W-:Y:S01]  /*f650*/  ULDC UR4, c[0x0][0xc] ;  /* 0x0000030000047ab9 */ /* 0x000fe20000000800 */
[----:B------:R-:W-:Y:S01]  /*f660*/  UIADD3 UR16, UR5, -0x1, URZ ;  /* 0xffffffff05107890 */ /* 0x000fe2000fffe03f */
[----:B------:R-:W-:Y:S01]  /*f670*/  BSSY B0, `(.L_x_370) ;  /* 0x00000ce000007945 */ /* 0x000fe20003800000 */
[----:B------:R-:W-:Y:S01]  /*f680*/  ULDC UR6, c[0x0][0x658] ;  /* 0x0001960000067ab9 */ /* 0x000fe20000000800 */
[----:B------:R-:W-:Y:S01]  /*f690*/  ULDC UR5, c[0x0][0x10] ;  /* 0x0000040000057ab9 */ /* 0x000fe20000000800 */
[----:B------:R-:W-:Y:S01]  /*f6a0*/  UMOV UR7, 0xffffffff ;  /* 0xffffffff00077882 */ /* 0x000fe20000000000 */
[----:B------:R-:W-:Y:S01]  /*f6b0*/  UMOV UR8, 0x1 ;  /* 0x0000000100087882 */ /* 0x000fe20000000000 */
[----:B------:R-:W-:Y:S01]  /*f6c0*/  UIMAD.WIDE.U32 UR4, UR4, UR5, URZ ;  /* 0x00000005040472a5 */ /* 0x000fe2000f8e003f */
[----:B------:R-:W-:Y:S01]  /*f6d0*/  IMAD.MOV.U32 R11, RZ, RZ, 0x1 ;  /* 0x00000001ff0b7424 */ /* 0x000fe200078e00ff */
[----:B------:R-:W-:Y:S01]  /*f6e0*/  USHF.L.U32 UR7, UR7, UR6, URZ ;  /* 0x0000000607077299 */ /* 0x000fe2000800063f */
[----:B------:R-:W-:Y:S01]  /*f6f0*/  LOP3.LUT R6, R18, 0x2, RZ, 0xfc, !PT ;  /* 0x0000000212067812 */ /* 0x000fe200078efcff */
[----:B------:R-:W-:Y:S01]  /*f700*/  USHF.L.U32 UR18, UR8, UR6, URZ ;  /* 0x0000000608127299 */ /* 0x000fe2000800063f */
[----:B------:R-:W-:Y:S01]  /*f710*/  IMAD.MOV.U32 R10, RZ, RZ, RZ ;  /* 0x000000ffff0a7224 */ /* 0x000fe200078e00ff */
[----:B------:R-:W-:Y:S01]  /*f720*/  ULOP3.LUT UR17, URZ, UR7, URZ, 0x33, !UPT ;  /* 0x000000073f117292 */ /* 0x000fe2000f8e333f */
[----:B------:R-:W-:Y:S01]  /*f730*/  ULDC UR6, c[0x0][0x14] ;  /* 0x0000050000067ab9 */ /* 0x000fe20000000800 */
[----:B------:R-:W-:Y:S01]  /*f740*/  ULDC.64 UR22, c[0x0][0x198] ;  /* 0x0000660000167ab9 */ /* 0x000fe20000000a00 */
[----:B------:R-:W-:-:S02]  /*f750*/  UIMAD.WIDE.U32 UR20, UR4, UR6, URZ ;  /* 0x00000006041472a5 */ /* 0x000fc4000f8e003f */
[----:B------:R-:W-:Y:S01]  /*f760*/  UIMAD UR13, UR5, UR6, URZ ;  /* 0x00000006050d72a4 */ /* 0x000fe2000f8e023f */
[----:B0-----:R-:W-:-:S03]  /*f770*/  VIADD R0, R0, 0x1f ;  /* 0x0000001f00007836 */ /* 0x001fc60000000000 */
[----:B------:R-:W-:Y:S02]  /*f780*/  UIADD3 UR13, UR21, UR13, URZ ;  /* 0x0000000d150d7290 */ /* 0x000fe4000fffe03f */
[----:B------:R-:W-:-:S04]  /*f790*/  SHF.R.S32.HI R3, RZ, 0x1f, R0 ;  /* 0x0000001fff037819 */ /* 0x000fc80000011400 */
[----:B------:R-:W-:Y:S02]  /*f7a0*/  LEA.HI R3, R3, R0, RZ, 0x5 ;  /* 0x0000000003037211 */ /* 0x000fe400078f28ff */
[----:B------:R-:W-:Y:S02]  /*f7b0*/  MOV R0, 0x1 ;  /* 0x0000000100007802 */ /* 0x000fe40000000f00 */
[----:B------:R-:W-:Y:S02]  /*f7c0*/  SHF.R.S32.HI R7, RZ, 0x5, R3 ;  /* 0x00000005ff077819 */ /* 0x000fe40000011403 */
[----:B-1----:R-:W-:-:S03]  /*f7d0*/  LOP3.LUT R8, R8, 0x1, RZ, 0xc0, !PT ;  /* 0x0000000108087812 */ /* 0x002fc600078ec0ff */
[----:B------:R-:W-:-:S07]  /*f7e0*/  VIADD R9, R7, 0x1 ;  /* 0x0000000107097836 */ /* 0x000fce0000000000 */
.L_x_381:
[----:B------:R-:W-:-:S03]  /*f7f0*/  UMOV UR4, 0xffffffff ;  /* 0xffffffff00047882 */ /* 0x000fc60000000000 */
[----:B------:R-:W-:Y:S05]  /*f800*/  BRA.DIV UR4, `(.L_x_371) ;  /* 0x00000012042c7947 */ /* 0x000fea000b800000 */
[----:B------:R-:W-:-:S13]  /*f810*/  ELECT P6, URZ, PT ;  /* 0x00000000003f782f */ /* 0x000fda00038c0000 */
.L_x_395:
[----:B------:R-:W0:Y:S01]  /*f820*/  LDC R2, c[0x0][0x28c] ;  /* 0x0000a300ff027b82 */ /* 0x000e220000000800 */
[----:B------:R-:W-:Y:S01]  /*f830*/  BSSY B1, `(.L_x_372) ;  /* 0x000003b000017945 */ /* 0x000fe20003800000 */
[----:B0-----:R-:W-:-:S13]  /*f840*/  ISETP.LT.OR P6, PT, R2, 0x1, !P6 ;  /* 0x000000010200780c */ /* 0x001fda00077c1670 */
[----:B------:R-:W-:Y:S05]  /*f850*/  @P6 BRA `(.L_x_373) ;  /* 0x0000000000e06947 */ /* 0x000fea0003800000 */
[----:B------:R-:W-:Y:S01]  /*f860*/  IMAD R17, R17, 0x2, R8 ;  /* 0x0000000211117824 */ /* 0x000fe200078e0208 */
[----:B------:R-:W-:Y:S01]  /*f870*/  MOV R2, R9 ;  /* 0x0000000900027202 */ /* 0x000fe20000000f00 */
[----:B------:R-:W-:Y:S02]  /*f880*/  IMAD R14, R12, 0x180, RZ ;  /* 0x000001800c0e7824 */ /* 0x000fe400078e02ff */
[----:B------:R-:W-:Y:S02]  /*f890*/  IMAD.MOV.U32 R20, RZ, RZ, RZ ;  /* 0x000000ffff147224 */ /* 0x000fe400078e00ff */
[----:B------:R-:W-:Y:S02]  /*f8a0*/  IMAD.MOV.U32 R3, RZ, RZ, R0 ;  /* 0x000000ffff037224 */ /* 0x000fe400078e0000 */
[----:B------:R-:W-:Y:S02]  /*f8b0*/  IMAD.MOV.U32 R5, RZ, RZ, R10 ;  /* 0x000000ffff057224 */ /* 0x000fe400078e000a */
[----:B------:R-:W-:-:S07]  /*f8c0*/  IMAD R17, R17, 0x38, RZ ;  /* 0x0000003811117824 */ /* 0x000fce00078e02ff */
.L_x_376:
[----:B------:R-:W0:Y:S01]  /*f8d0*/  S2R R15, SR_CgaCtaId ;  /* 0x00000000000f7919 */ /* 0x000e220000008800 */
[----:B------:R-:W-:Y:S01]  /*f8e0*/  MOV R4, 0x400 ;  /* 0x0000040000047802 */ /* 0x000fe20000000f00 */
[----:B------:R-:W1:Y:S03]  /*f8f0*/  S2R R12, SR_TID.X ;  /* 0x00000000000c7919 */ /* 0x000e660000002100 */
[----:B0-----:R-:W-:Y:S02]  /*f900*/  LEA R16, R15, R4, 0x18 ;  /* 0x000000040f107211 */ /* 0x001fe400078ec0ff */
[----:B------:R-:W-:Y:S02]  /*f910*/  SHF.L.U32 R4, R3, 0x1f, RZ ;  /* 0x0000001f03047819 */ /* 0x000fe400000006ff */
[----:B-1----:R-:W-:Y:S01]  /*f920*/  LOP3.LUT P1, RZ, R12, 0x7f, RZ, 0xc0, !PT ;  /* 0x0000007f0cff7812 */ /* 0x002fe2000782c0ff */
[----:B------:R-:W-:-:S04]  /*f930*/  IMAD R15, R5, 0x8, R16 ;  /* 0x00000008050f7824 */ /* 0x000fc800078e0210 */
[----:B------:R-:W0:Y:S08]  /*f940*/  SYNCS.PHASECHK.TRANS64.TRYWAIT P0, [R15+URZ+0x38], R4 ;  /* 0x000038040f0075a7 */ /* 0x000e30000800017f */
[----:B------:R-:W1:Y:S01]  /*f950*/  @!P1 LDC R12, c[0x0][0x500] ;  /* 0x00014000ff0c9b82 */ /* 0x000e620000000800 */
[----:B0-----:R-:W-:Y:S05]  /*f960*/  @!P0 BRA `(.L_x_374) ;  /* 0x0000000c00f48947 */ /* 0x001fea0003800000 */
.L_x_396:
[----:B0-----:R-:W-:Y:S01]  /*f970*/  PRMT R4, R6, 0x9910, RZ ;  /* 0x0000991006047816 */ /* 0x001fe200000000ff */
[----:B-1----:R0:W-:Y:S03]  /*f980*/  @!P1 SYNCS.ARRIVE.TRANS64 RZ, [R15+URZ], R12 ;  /* 0x0000000c0fff99a7 */ /* 0x0021e6000800003f */
[----:B------:R-:W-:-:S13]  /*f990*/  ISETP.NE.AND P0, PT, R4, 0x2, PT ;  /* 0x000000020400780c */ /* 0x000fda0003f05270 */
[----:B0-----:R-:W-:Y:S05]  /*f9a0*/  @P0 BRA `(.L_x_375) ;  /* 0x0000000000040947 */ /* 0x001fea0003800000 */
[----:B------:R-:W-:Y:S01]  /*f9b0*/  BPT.TRAP 0x1 ;  /* 0x000000040000795c */ /* 0x000fe20000300000 */
.L_x_375:
[----:B------:R-:W-:Y:S01]  /*f9c0*/  IMAD R4, R5, 0x2, R8 ;  /* 0x0000000205047824 */ /* 0x000fe200078e0208 */
[----:B------:R-:W-:Y:S01]  /*f9d0*/  R2UR UR9, R15 ;  /* 0x000000000f0972ca */ /* 0x000fe200000e0000 */
[C---:B------:R-:W-:Y:S01]  /*f9e0*/  IMAD R12, R5.reuse, 0x6000, R16 ;  /* 0x00006000050c7824 */ /* 0x040fe200078e0210 */
[----:B------:R-:W-:Y:S01]  /*f9f0*/  UIADD3 UR4, UP0, UR22, 0xf0, URZ ;  /* 0x000000f016047890 */ /* 0x000fe2000ff1e03f */
[----:B------:R-:W-:Y:S01]  /*fa00*/  IMAD R4, R4, 0x700, RZ ;  /* 0x0000070004047824 */ /* 0x000fe200078e02ff */
[----:B------:R-:W-:Y:S01]  /*fa10*/  R2UR UR11, R14 ;  /* 0x000000000e0b72ca */ /* 0x000fe200000e0000 */
[----:B------:R-:W-:Y:S01]  /*fa20*/  VIADD R2, R2, 0xffffffff ;  /* 0xffffffff02027836 */ /* 0x000fe20000000000 */
[----:B------:R-:W-:Y:S01]  /*fa30*/  R2UR UR5, R12 ;  /* 0x000000000c0572ca */ /* 0x000fe200000e0000 */
[----:B------:R-:W-:Y:S01]  /*fa40*/  UIADD3 UR24, UP1, UR22, 0x1f0, URZ ;  /* 0x000001f016187890 */ /* 0x000fe2000ff3e03f */
[----:B------:R-:W-:Y:S01]  /*fa50*/  LEA R4, R4, R16, 0x1 ;  /* 0x0000001004047211 */ /* 0x000fe200078e08ff */
[----:B------:R-:W-:Y:S01]  /*fa60*/  VIADD R5, R5, 0x1 ;  /* 0x0000000105057836 */ /* 0x000fe20000000000 */
[----:B------:R-:W-:Y:S01]  /*fa70*/  R2UR UR10, R20 ;  /* 0x00000000140a72ca */ /* 0x000fe200000e0000 */
[----:B------:R-:W-:Y:S01]  /*fa80*/  UIADD3.X UR25, URZ, UR23, URZ, UP1, !UPT ;  /* 0x000000173f197290 */ /* 0x000fe20008ffe43f */
[----:B------:R-:W-:Y:S01]  /*fa90*/  R2UR UR8, R4 ;  /* 0x00000000040872ca */ /* 0x000fe200000e0000 */
[----:B------:R-:W-:Y:S01]  /*faa0*/  UMOV UR6, 0x0 ;  /* 0x0000000000067882 */ /* 0x000fe20000000000 */
[----:B------:R-:W-:Y:S01]  /*fab0*/  R2UR UR12, R13 ;  /* 0x000000000d0c72ca */ /* 0x000fe200000e0000 */
[----:B------:R-:W-:Y:S01]  /*fac0*/  UMOV UR7, 0x10000000 ;  /* 0x1000000000077882 */ /* 0x000fe20000000000 */
[----:B------:R-:W-:Y:S01]  /*fad0*/  R2UR UR19, R17 ;  /* 0x00000000111372ca */ /* 0x000fe200000e0000 */
[----:B------:R-:W-:Y:S01]  /*fae0*/  UMOV UR26, 0x30000 ;  /* 0x00030000001a7882 */ /* 0x000fe20000000000 */
[----:B------:R-:W-:Y:S01]  /*faf0*/  ISETP.GT.AND P1, PT, R2, 0x1, PT ;  /* 0x000000010200780c */ /* 0x000fe20003f24270 */
[----:B------:R-:W-:Y:S01]  /*fb00*/  UIADD3 UR14, UR5, 0x180, URZ ;  /* 0x00000180050e7890 */ /* 0x000fe2000fffe03f */
[----:B------:R-:W-:Y:S01]  /*fb10*/  ISETP.NE.AND P0, PT, R5, 0x7, PT ;  /* 0x000000070500780c */ /* 0x000fe20003f05270 */
[----:B------:R-:W-:Y:S01]  /*fb20*/  UIADD3.X UR5, URZ, UR23, URZ, UP0, !UPT ;  /* 0x000000173f057290 */ /* 0x000fe200087fe43f */
[----:B------:R-:W-:-:S02]  /*fb30*/  VIADD R20, R20, 0x20 ;  /* 0x0000002014147836 */ /* 0x000fc40000000000 */
[----:B------:R-:W-:Y:S01]  /*fb40*/  SEL R4, RZ, 0x1, P0 ;  /* 0x00000001ff047807 */ /* 0x000fe20000000000 */
[----:B------:R-:W-:Y:S01]  /*fb50*/  UIADD3 UR15, UR8, 0x2a180, URZ ;  /* 0x0002a180080f7890 */ /* 0x000fe2000fffe03f */
[----:B------:R-:W-:Y:S02]  /*fb60*/  SEL R5, R5, RZ, P0 ;  /* 0x000000ff05057207 */ /* 0x000fe40000000000 */
[----:B------:R-:W-:Y:S01]  /*fb70*/  UMOV UR8, UR14 ;  /* 0x0000000e00087c82 */ /* 0x000fe20008000000 */
[----:B------:R-:W-:Y:S01]  /*fb80*/  LOP3.LUT R3, R3, R4, RZ, 0x3c, !PT ;  /* 0x0000000403037212 */ /* 0x000fe200078e3cff */
[----:B------:R0:W-:Y:S02]  /*fb90*/  UTMALDG.3D [UR8], [UR4], desc[UR6] ;  /* 0x00000608040075b4 */ /* 0x0001e40008011000 */
[----:B0-----:R-:W-:Y:S01]  /*fba0*/  UMOV UR8, UR15 ;  /* 0x0000000f00087c82 */ /* 0x001fe20008000000 */
[----:B------:R-:W-:Y:S02]  /*fbb0*/  UMOV UR11, UR19 ;  /* 0x00000013000b7c82 */ /* 0x000fe40008000000 */
[----:B------:R0:W-:Y:S02]  /*fbc0*/  UTMALDG.3D.MULTICAST [UR8], [UR24], UR26, desc[UR6] ;  /* 0x00000608180073b4 */ /* 0x0001e4000801181a */
[----:B0-----:R-:W-:Y:S05]  /*fbd0*/  @P1 BRA `(.L_x_376) ;  /* 0xfffffffc003c1947 */ /* 0x001fea000383ffff */
.L_x_373:
[----:B------:R-:W-:Y:S05]  /*fbe0*/  BSYNC B1 ;  /* 0x0000000000017941 */ /* 0x000fea0003800000 */
.L_x_372:
[----:B------:R-:W-:Y:S01]  /*fbf0*/  LOP3.LUT P1, RZ, R11, 0xff, RZ, 0xc0, !PT ;  /* 0x000000ff0bff7812 */ /* 0x000fe2000782c0ff */
[C---:B------:R-:W-:Y:S01]  /*fc00*/  IMAD.IADD R10, R7.reuse, 0x1, R10 ;  /* 0x00000001070a7824 */ /* 0x040fe200078e020a */
[----:B------:R-:W-:Y:S01]  /*fc10*/  ULDC.64 UR4, c[0x0][0x650] ;  /* 0x0001940000047ab9 */ /* 0x000fe20000000a00 */
[C---:B------:R-:W-:Y:S01]  /*fc20*/  ISETP.GE.U32.AND P2, PT, R7.reuse, 0x7, PT ;  /* 0x000000070700780c */ /* 0x040fe20003f46070 */
[----:B------:R-:W-:Y:S01]  /*fc30*/  BSSY B1, `(.L_x_377) ;  /* 0x000006f000017945 */ /* 0x000fe20003800000 */
[C---:B------:R-:W-:Y:S01]  /*fc40*/  IMAD.WIDE.U32 R2, R10.reuse, 0x24924925, RZ ;  /* 0x249249250a027825 */ /* 0x040fe200078e00ff */
[C---:B------:R-:W-:Y:S02]  /*fc50*/  ISETP.GT.U32.AND P0, PT, R10.reuse, 0x6, PT ;  /* 0x000000060a00780c */ /* 0x040fe40003f04070 */
[----:B------:R-:W-:Y:S01]  /*fc60*/  PRMT R11, RZ, 0x7610, R11 ;  /* 0x00007610ff0b7816 */ /* 0x000fe2000000000b */
[----:B------:R-:W-:Y:S01]  /*fc70*/  IMAD.MOV.U32 R12, RZ, RZ, -0x1 ;  /* 0xffffffffff0c7424 */ /* 0x000fe200078e00ff */
[----:B------:R-:W-:Y:S01]  /*fc80*/  ISETP.LT.U32.AND P0, PT, R7, 0x7, P0 ;  /* 0x000000070700780c */ /* 0x000fe20000701070 */
[----:B------:R-:W-:Y:S01]  /*fc90*/  IMAD.MOV.U32 R17, RZ, RZ, -0x1 ;  /* 0xffffffffff117424 */ /* 0x000fe200078e00ff */
[-C--:B------:R-:W-:Y:S01]  /*fca0*/  IADD3 R2, R10, -R3.reuse, RZ ;  /* 0x800000030a027210 */ /* 0x080fe20007ffe0ff */
[----:B------:R-:W0:Y:S01]  /*fcb0*/  @P1 S2R R5, SR_CgaCtaId ;  /* 0x0000000000051919 */ /* 0x000e220000008800 */
[----:B------:R-:W-:Y:S01]  /*fcc0*/  @P1 MOV R4, 0x400 ;  /* 0x0000040000041802 */ /* 0x000fe20000000f00 */
[----:B------:R-:W-:Y:S01]  /*fcd0*/  IMAD.MOV.U32 R13, RZ, RZ, -0x1 ;  /* 0xffffffffff0d7424 */ /* 0x000fe200078e00ff */
[----:B------:R-:W-:-:S04]  /*fce0*/  LEA.HI R2, R2, R3, RZ, 0x1f ;  /* 0x0000000302027211 */ /* 0x000fc800078ff8ff */
[--C-:B------:R-:W-:Y:S02]  /*fcf0*/  SHF.R.U32.HI R3, RZ, 0x2, R2.reuse ;  /* 0x00000002ff037819 */ /* 0x100fe40000011602 */
[----:B------:R-:W-:-:S03]  /*fd00*/  PRMT R2, RZ, 0x7610, R2 ;  /* 0x00007610ff027816 */ /* 0x000fc60000000002 */
[----:B------:R-:W-:Y:S01]  /*fd10*/  IMAD R10, R3, -0x7, R10 ;  /* 0xfffffff9030a7824 */ /* 0x000fe200078e020a */
[----:B0-----:R-:W-:Y:S02]  /*fd20*/  @P1 LEA R4, R5, R4, 0x18 ;  /* 0x0000000405041211 */ /* 0x001fe400078ec0ff */
[----:B------:R-:W-:Y:S02]  /*fd30*/  SEL R5, RZ, 0x1, !P0 ;  /* 0x00000001ff057807 */ /* 0x000fe40004000000 */
[----:B------:R-:W-:Y:S01]  /*fd40*/  IADD3 R22, P0, R22, UR20, RZ ;  /* 0x0000001416167c10 */ /* 0x000fe2000ff1e0ff */
[----:B------:R0:W-:Y:S01]  /*fd50*/  @P1 SYNCS.ARRIVE.TRANS64.A1T0 RZ, [R4+URZ+0x88], RZ ;  /* 0x000088ff04ff19a7 */ /* 0x0001e2000810003f */
[----:B------:R-:W-:Y:S02]  /*fd60*/  LOP3.LUT R0, R0, R5, RZ, 0x3c, !PT ;  /* 0x0000000500007212 */ /* 0x000fe400078e3cff */
[----:B------:R-:W-:Y:S02]  /*fd70*/  IADD3.X R19, R19, UR13, RZ, P0, !PT ;  /* 0x0000000d13137c10 */ /* 0x000fe400087fe4ff */
[----:B------:R-:W-:-:S02]  /*fd80*/  ISETP.GE.U32.AND P0, PT, R22, UR4, PT ;  /* 0x0000000416007c0c */ /* 0x000fc4000bf06070 */
[----:B------:R-:W-:Y:S02]  /*fd90*/  @P2 LOP3.LUT R0, R0, 0x1, R3, 0x78, !PT ;  /* 0x0000000100002812 */ /* 0x000fe400078e7803 */
[----:B------:R-:W-:-:S13]  /*fda0*/  ISETP.GE.U32.AND.EX P0, PT, R19, UR5, PT, P0 ;  /* 0x0000000513007c0c */ /* 0x000fda000bf06100 */
[----:B0-----:R-:W-:Y:S05]  /*fdb0*/  @P0 BRA `(.L_x_378) ;  /* 0x0000000400580947 */ /* 0x001fea0003800000 */
[----:B------:R-:W0:Y:S01]  /*fdc0*/  S2R R14, SR_CTAID.X ;  /* 0x00000000000e7919 */ /* 0x000e220000002500 */
[----:B------:R-:W-:Y:S01]  /*fdd0*/  ULDC.64 UR4, c[0x0][0x628] ;  /* 0x00018a0000047ab9 */ /* 0x000fe20000000a00 */
[----:B------:R-:W1:Y:S01]  /*fde0*/  LDC R15, c[0x0][0x144] ;  /* 0x00005100ff0f7b82 */ /* 0x000e620000000800 */
[----:B------:R-:W-:Y:S01]  /*fdf0*/  ISETP.NE.U32.AND P0, PT, RZ, UR4, PT ;  /* 0x00000004ff007c0c */ /* 0x000fe2000bf05070 */
[----:B------:R-:W2:Y:S01]  /*fe00*/  S2R R12, SR_CTAID.Y ;  /* 0x00000000000c7919 */ /* 0x000ea20000002600 */
[----:B------:R-:W-:Y:S01]  /*fe10*/  ULDC UR7, c[0x0][0x630] ;  /* 0x00018c0000077ab9 */ /* 0x000fe20000000800 */
[----:B------:R-:W-:Y:S01]  /*fe20*/  ULDC UR8, c[0x0][0x150] ;  /* 0x0000540000087ab9 */ /* 0x000fe20000000800 */
[----:B------:R-:W-:Y:S01]  /*fe30*/  ISETP.NE.AND.EX P0, PT, RZ, UR5, PT, P0 ;  /* 0x00000005ff007c0c */ /* 0x000fe2000bf05300 */
[----:B------:R-:W-:Y:S01]  /*fe40*/  IMAD.MOV.U32 R2, RZ, RZ, R22 ;  /* 0x000000ffff027224 */ /* 0x000fe200078e0016 */
[----:B------:R-:W-:Y:S02]  /*fe50*/  MOV R3, R19 ;  /* 0x0000001300037202 */ /* 0x000fe40000000f00 */
[----:B0-----:R-:W-:-:S09]  /*fe60*/  I2FP.F32.U32 R16, R14 ;  /* 0x0000000e00107245 */ /* 0x001fd20000201000 */
[----:B------:R-:W-:Y:S05]  /*fe70*/  @!P0 BRA `(.L_x_379) ;  /* 0x0000000000288947 */ /* 0x000fea0003800000 */
[----:B------:R-:W-:Y:S02]  /*fe80*/  ULDC UR6, c[0x0][0x634] ;  /* 0x00018d0000067ab9 */ /* 0x000fe40000000800 */
[----:B------:R-:W-:-:S05]  /*fe90*/  IADD3 R3, P0, R22, UR6, RZ ;  /* 0x0000000616037c10 */ /* 0x000fca000ff1e0ff */
[----:B------:R-:W-:-:S04]  /*fea0*/  IMAD.X R13, RZ, RZ, R19, P0 ;  /* 0x000000ffff0d7224 */ /* 0x000fc800000e0613 */
[----:B------:R-:W-:-:S04]  /*feb0*/  IMAD.WIDE.U32 R4, R13, UR4, RZ ;  /* 0x000000040d047c25 */ /* 0x000fc8000f8e00ff */
[----:B------:R-:W-:-:S04]  /*fec0*/  IMAD.WIDE.U32 R4, P0, R3, UR5, R4 ;  /* 0x0000000503047c25 */ /* 0x000fc8000f800004 */
[----:B------:R-:W-:-:S04]  /*fed0*/  IMAD.WIDE.U32 R2, R3, UR4, RZ ;  /* 0x0000000403027c25 */ /* 0x000fc8000f8e00ff */
[----:B------:R-:W-:Y:S01]  /*fee0*/  IMAD.MOV.U32 R2, RZ, RZ, R5 ;  /* 0x000000ffff027224 */ /* 0x000fe200078e0005 */
[----:B------:R-:W-:Y:S01]  /*fef0*/  IADD3 RZ, P1, R3, R4, RZ ;  /* 0x0000000403ff7210 */ /* 0x000fe20007f3e0ff */
[----:B------:R-:W-:-:S04]  /*ff00*/  IMAD.X R3, RZ, RZ, RZ, P0 ;  /* 0x000000ffff037224 */ /* 0x000fc800000e06ff */
[----:B------:R-:W-:-:S08]  /*ff10*/  IMAD.WIDE.U32.X R2, R13, UR5, R2, P1 ;  /* 0x000000050d027c25 */ /* 0x000fd000088e0402 */
.L_x_379:
[--C-:B------:R-:W-:Y:S01]  /*ff20*/  SHF.R.U64 R13, R2, UR7, R3.reuse ;  /* 0x00000007020d7c19 */ /* 0x100fe20008001203 */
[----:B------:R-:W-:Y:S01]  /*ff30*/  FMUL R16, R16, UR8 ;  /* 0x0000000810107c20 */ /* 0x000fe20008400000 */
[----:B------:R-:W-:Y:S01]  /*ff40*/  SHF.R.U32.HI R2, RZ, UR7, R3 ;  /* 0x00000007ff027c19 */ /* 0x000fe20008011603 */
[----:B------:R-:W-:Y:S01]  /*ff50*/  ULDC.64 UR4, c[0x0][0x620] ;  /* 0x0001880000047ab9 */ /* 0x000fe20000000a00 */
[----:B------:R-:W-:Y:S01]  /*ff60*/  IADD3 R17, P0, RZ, -R13, RZ ;  /* 0x8000000dff117210 */ /* 0x000fe20007f1e0ff */
[----:B------:R-:W-:Y:S01]  /*ff70*/  IMAD.MOV.U32 R3, RZ, RZ, R19 ;  /* 0x000000ffff037224 */ /* 0x000fe200078e0013 */
[----:B------:R-:W-:Y:S01]  /*ff80*/  ULDC.64 UR6, c[0x0][0x640] ;  /* 0x0001900000067ab9 */ /* 0x000fe20000000a00 */
[----:B------:R-:W0:Y:S02]  /*ff90*/  F2I.U32.TRUNC.NTZ R16, R16 ;  /* 0x0000001000107305 */ /* 0x000e24000020f000 */
[----:B------:R-:W-:Y:S01]  /*ffa0*/  IMAD.X R2, RZ, RZ, ~R2, P0 ;  /* 0x000000ffff027224 */ /* 0x000fe200000e0e02 */
[----:B------:R-:W-:-:S03]  /*ffb0*/  ISETP.NE.U32.AND P0, PT, RZ, UR6, PT ;  /* 0x00000006ff007c0c */ /* 0x000fc6000bf05070 */
[----:B------:R-:W-:Y:S01]  /*ffc0*/  IMAD R2, R2, UR4, RZ ;  /* 0x0000000402027c24 */ /* 0x000fe2000f8e02ff */
[----:B------:R-:W-:-:S03]  /*ffd0*/  ISETP.NE.AND.EX P0, PT, RZ, UR7, PT, P0 ;  /* 0x00000007ff007c0c */ /* 0x000fc6000bf05300 */
[----:B------:R-:W-:Y:S01]  /*ffe0*/  IMAD R5, R17, UR5, R2 ;  /* 0x0000000511057c24 */ /* 0x000fe2000f8e0202 */
[----:B------:R-:W-:Y:S01]  /*fff0*/  MOV R2, R22 ;  /* 0x0000001600027202 */ /* 0x000fe20000000f00 */
[----:B------:R-:W-:Y:S01]  /*10000*/  ULDC UR5, c[0x0][0x154] ;  /* 0x0000550000057ab9 */ /* 0x000fe20000000800 */
[----:B0-----:R-:W-:-:S03]  /*10010*/  IMAD.MOV R4, RZ, RZ, -R16 ;  /* 0x000000ffff047224 */ /* 0x001fc600078e0a10 */
[----:B------:R-:W-:Y:S01]  /*10020*/  IMAD.WIDE.U32 R2, R17, UR4, R2 ;  /* 0x0000000411027c25 */ /* 0x000fe2000f8e0002 */
[----:B------:R-:W-:-:S03]  /*10030*/  ULDC UR4, c[0x0][0x618] ;  /* 0x0001860000047ab9 */ /* 0x000fc60000000800 */
[----:B-1----:R-:W-:Y:S01]  /*10040*/  IMAD R14, R15, R4, R14 ;  /* 0x000000040f0e7224 */ /* 0x002fe200078e020e */
[----:B--2---:R-:W-:Y:S01]  /*10050*/  I2FP.F32.U32 R4, R12 ;  /* 0x0000000c00047245 */ /* 0x004fe20000201000 */
[----:B------:R-:W-:Y:S01]  /*10060*/  IMAD.IADD R3, R3, 0x1, R5 ;  /* 0x0000000103037824 */ /* 0x000fe200078e0205 */
[----:B------:R-:W0:Y:S03]  /*10070*/  LDC R15, c[0x0][0x148] ;  /* 0x00005200ff0f7b82 */ /* 0x000e260000000800 */
[----:B------:R-:W-:Y:S01]  /*10080*/  FMUL R4, R4, UR5 ;  /* 0x0000000504047c20 */ /* 0x000fe20008400000 */
[--C-:B------:R-:W-:Y:S02]  /*10090*/  SHF.R.U64 R16, R2, UR4, R3.reuse ;  /* 0x0000000402107c19 */ /* 0x100fe40008001203 */
[----:B------:R-:W-:Y:S01]  /*100a0*/  SHF.R.U32.HI R3, RZ, UR4, R3 ;  /* 0x00000004ff037c19 */ /* 0x000fe20008011603 */
[----:B------:R-:W-:Y:S01]  /*100b0*/  ULDC UR4, c[0x0][0x608] ;  /* 0x0001820000047ab9 */ /* 0x000fe20000000800 */
[----:B------:R1:W2:Y:S02]  /*100c0*/  F2I.U32.TRUNC.NTZ R21, R4 ;  /* 0x0000000400157305 */ /* 0x0002a4000020f000 */
[----:B------:R-:W-:-:S02]  /*100d0*/  SHF.R.U64 R20, R16, UR4, R3 ;  /* 0x0000000410147c19 */ /* 0x000fc40008001203 */
[----:B------:R-:W-:Y:S01]  /*100e0*/  SHF.R.U32.HI R3, RZ, UR4, R3 ;  /* 0x00000004ff037c19 */ /* 0x000fe20008011603 */
[----:B------:R-:W-:-:S03]  /*100f0*/  ULDC UR4, c[0x0][0x658] ;  /* 0x0001960000047ab9 */ /* 0x000fc60000000800 */
[--C-:B------:R-:W-:Y:S02]  /*10100*/  SHF.R.U64 R17, R20, UR4, R3.reuse ;  /* 0x0000000414117c19 */ /* 0x100fe40008001203 */
[----:B------:R-:W-:-:S03]  /*10110*/  SHF.R.U32.HI R23, RZ, UR4, R3 ;  /* 0x00000004ff177c19 */ /* 0x000fc60008011603 */
[----:B------:R-:W-:Y:S01]  /*10120*/  IMAD.MOV.U32 R2, RZ, RZ, R17 ;  /* 0x000000ffff027224 */ /* 0x000fe200078e0011 */
[----:B------:R-:W-:Y:S01]  /*10130*/  MOV R3, R23 ;  /* 0x0000001700037202 */ /* 0x000fe20000000f00 */
[----:B-12---:R-:W-:Y:S06]  /*10140*/  @!P0 BRA `(.L_x_380) ;  /* 0x0000000000288947 */ /* 0x006fec0003800000 */
        /* <DEDUP_REMOVED lines=10> */
.L_x_380:
[----:B------:R-:W1:Y:S01]  /*101f0*/  LDC R4, c[0x0][0x65c] ;  /* 0x00019700ff047b82 */ /* 0x000e620000000800 */
[----:B------:R-:W-:Y:S01]  /*10200*/  ULDC UR4, c[0x0][0x648] ;  /* 0x0001920000047ab9 */ /* 0x000fe20000000800 */
[----:B------:R-:W-:Y:S01]  /*10210*/  LOP3.LUT R20, R20, UR17, RZ, 0xc0, !PT ;  /* 0x0000001114147c12 */ /* 0x000fe2000f8ec0ff */
[----:B------:R-:W-:Y:S01]  /*10220*/  IMAD.MOV R21, RZ, RZ, -R21 ;  /* 0x000000ffff157224 */ /* 0x000fe200078e0a15 */
[----:B------:R-:W-:Y:S01]  /*10230*/  SHF.R.U64 R3, R2, UR4, R3 ;  /* 0x0000000402037c19 */ /* 0x000fe20008001203 */
[----:B------:R-:W-:Y:S01]  /*10240*/  ULDC UR4, c[0x0][0x638] ;  /* 0x00018e0000047ab9 */ /* 0x000fe20000000800 */
[----:B------:R-:W-:Y:S01]  /*10250*/  LOP3.LUT R16, R16, UR16, RZ, 0xc0, !PT ;  /* 0x0000001010107c12 */ /* 0x000fe2000f8ec0ff */
[----:B------:R-:W-:Y:S01]  /*10260*/  ULDC UR5, c[0x0][0x610] ;  /* 0x0001840000057ab9 */ /* 0x000fe20000000800 */
[C---:B------:R-:W-:Y:S01]  /*10270*/  IADD3 R2, -R3.reuse, RZ, RZ ;  /* 0x000000ff03027210 */ /* 0x040fe20007ffe1ff */
[----:B------:R-:W-:-:S04]  /*10280*/  IMAD R3, R3, UR18, R20 ;  /* 0x0000001203037c24 */ /* 0x000fc8000f8e0214 */
[----:B------:R-:W-:Y:S01]  /*10290*/  IMAD R17, R2, UR4, R17 ;  /* 0x0000000402117c24 */ /* 0x000fe2000f8e0211 */
[----:B------:R-:W-:Y:S01]  /*102a0*/  ULDC UR4, c[0x0][0x600] ;  /* 0x0001800000047ab9 */ /* 0x000fe20000000800 */
[----:B------:R-:W-:Y:S01]  /*102b0*/  IMAD.MOV.U32 R2, RZ, RZ, 0x1 ;  /* 0x00000001ff027424 */ /* 0x000fe200078e00ff */
[----:B-1----:R-:W-:-:S13]  /*102c0*/  ISETP.NE.AND P0, PT, R4, 0x1, PT ;  /* 0x000000010400780c */ /* 0x002fda0003f05270 */
[----:B0-----:R-:W-:-:S04]  /*102d0*/  @P0 IMAD R14, R15, R21, R12 ;  /* 0x000000150f0e0224 */ /* 0x001fc800078e020c */
[----:B------:R-:W-:Y:S02]  /*102e0*/  IMAD R14, R3, UR5, R14 ;  /* 0x00000005030e7c24 */ /* 0x000fe4000f8e020e */
[----:B------:R-:W-:-:S05]  /*102f0*/  IMAD R3, R17, UR4, R16 ;  /* 0x0000000411037c24 */ /* 0x000fca000f8e0210 */
[----:B------:R-:W-:Y:S02]  /*10300*/  SEL R17, R3, R14, !P0 ;  /* 0x0000000e03117207 */ /* 0x000fe40004000000 */
[----:B------:R-:W-:-:S07]  /*10310*/  SEL R12, R14, R3, !P0 ;  /* 0x000000030e0c7207 */ /* 0x000fce0004000000 */
.L_x_378:
[----:B------:R-:W-:Y:S05]  /*10320*/  BSYNC B1 ;  /* 0x0000000000017941 */ /* 0x000fea0003800000 */
.L_x_377:
[----:B------:R-:W-:-:S13]  /*10330*/  LOP3.LUT P0, RZ, R2, 0xff, RZ, 0xc0, !PT ;  /* 0x000000ff02ff7812 */ /* 0x000fda000780c0ff */
[----:B------:R-:W-:Y:S05]  /*10340*/  @P0 BRA `(.L_x_381) ;  /* 0xfffffff400280947 */ /* 0x000fea000383ffff */
[----:B------:R-:W-:Y:S05]  /*10350*/  BSYNC B0 ;  /* 0x0000000000007941 */ /* 0x000fea0003800000 */
.L_x_370:
[----:B------:R-:W-:-:S03]  /*10360*/  UMOV UR4, 0xffffffff ;  /* 0xffffffff00047882 */ /* 0x000fc60000000000 */
[----:B------:R-:W-:Y:S05]  /*10370*/  BRA.DIV UR4, `(.L_x_382) ;  /* 0x0000000604847947 */ /* 0x000fea000b800000 */
[----:B------:R-:W-:-:S13]  /*10380*/  ELECT P6, URZ, PT ;  /* 0x00000000003f782f */ /* 0x000fda00038c0000 */
.L_x_399:
[----:B------:R-:W-:Y:S04]  /*10390*/  BSSY B0, `(.L_x_383) ;  /* 0x0000046000007945 */ /* 0x000fe80003800000 */
[----:B------:R-:W-:Y:S05]  /*103a0*/  @!P6 BRA `(.L_x_384) ;  /* 0x000000040010e947 */ /* 0x000fea0003800000 */
[----:B------:R-:W-:-:S04]  /*103b0*/  LOP3.LUT R18, R18, 0x2, RZ, 0xfc, !PT ;  /* 0x0000000212127812 */ /* 0x000fc800078efcff */
[----:B------:R-:W-:-:S13]  /*103c0*/  ISETP.NE.AND P0, PT, R18, 0x3, PT ;  /* 0x000000031200780c */ /* 0x000fda0003f05270 */
[----:B------:R-:W-:Y:S05]  /*103d0*/  @!P0 BRA `(.L_x_385) ;  /* 0x0000000000048947 */ /* 0x000fea0003800000 */
[----:B------:R-:W-:Y:S01]  /*103e0*/  BPT.TRAP 0x1 ;  /* 0x000000040000795c */ /* 0x000fe20000300000 */
.L_x_385:
[----:B------:R-:W0:Y:S01]  /*103f0*/  S2R R3, SR_CgaCtaId ;  /* 0x0000000000037919 */ /* 0x000e220000008800 */
[----:B------:R-:W-:-:S04]  /*10400*/  MOV R2, 0x400 ;  /* 0x0000040000027802 */ /* 0x000fc80000000f00 */
[----:B0-----:R-:W-:Y:S02]  /*10410*/  LEA R3, R3, R2, 0x18 ;  /* 0x0000000203037211 */ /* 0x001fe400078ec0ff */
[----:B------:R-:W-:-:S03]  /*10420*/  SHF.L.U32 R2, R0, 0x1f, RZ ;  /* 0x0000001f00027819 */ /* 0x000fc600000006ff */
[----:B------:R-:W-:-:S04]  /*10430*/  VIADD R3, R3, 0x38 ;  /* 0x0000003803037836 */ /* 0x000fc80000000000 */
[C---:B------:R-:W-:Y:S02]  /*10440*/  IMAD R7, R10.reuse, 0x8, R3 ;  /* 0x000000080a077824 */ /* 0x040fe400078e0203 */
[----:B------:R-:W-:Y:S02]  /*10450*/  VIADD R10, R10, 0x1 ;  /* 0x000000010a0a7836 */ /* 0x000fe40000000000 */
[----:B------:R-:W0:Y:S03]  /*10460*/  SYNCS.PHASECHK.TRANS64.TRYWAIT P0, [R7+URZ], R2 ;  /* 0x00000002070075a7 */ /* 0x000e26000800017f */
[----:B------:R-:W-:-:S04]  /*10470*/  ISETP.NE.AND P1, PT, R10, 0x7, PT ;  /* 0x000000070a00780c */ /* 0x000fc80003f25270 */
[----:B------:R-:W-:Y:S02]  /*10480*/  SEL R5, RZ, 0x1, P1 ;  /* 0x00000001ff057807 */ /* 0x000fe40000800000 */
[----:B------:R-:W-:Y:S02]  /*10490*/  SEL R10, R10, RZ, P1 ;  /* 0x000000ff0a0a7207 */ /* 0x000fe40000800000 */
[----:B------:R-:W-:Y:S02]  /*104a0*/  LOP3.LUT R5, R0, R5, RZ, 0x3c, !PT ;  /* 0x0000000500057212 */ /* 0x000fe400078e3cff */
[----:B------:R-:W-:Y:S02]  /*104b0*/  LEA R9, R10, R3, 0x3 ;  /* 0x000000030a097211 */ /* 0x000fe400078e18ff */
[----:B------:R-:W-:Y:S01]  /*104c0*/  SHF.L.U32 R4, R5, 0x1f, RZ ;  /* 0x0000001f05047819 */ /* 0x000fe200000006ff */
[----:B0-----:R-:W-:Y:S06]  /*104d0*/  @!P0 BRA `(.L_x_386) ;  /* 0x00000004004c8947 */ /* 0x001fec0003800000 */
.L_x_400:
[----:B------:R-:W1:Y:S01]  /*104e0*/  SYNCS.PHASECHK.TRANS64.TRYWAIT P0, [R9+URZ], R4 ;  /* 0x00000004090075a7 */ /* 0x000e62000800017f */
[----:B------:R-:W-:-:S05]  /*104f0*/  VIADD R0, R10, 0x1 ;  /* 0x000000010a007836 */ /* 0x000fca0000000000 */
[----:B------:R-:W-:-:S04]  /*10500*/  ISETP.NE.AND P1, PT, R0, 0x7, PT ;  /* 0x000000070000780c */ /* 0x000fc80003f25270 */
[----:B0-----:R-:W-:Y:S02]  /*10510*/  SEL R2, RZ, 0x1, P1 ;  /* 0x00000001ff027807 */ /* 0x001fe40000800000 */
[----:B------:R-:W-:Y:S02]  /*10520*/  SEL R0, R0, RZ, P1 ;  /* 0x000000ff00007207 */ /* 0x000fe40000800000 */
[----:B------:R-:W-:-:S03]  /*10530*/  LOP3.LUT R7, R5, R2, RZ, 0x3c, !PT ;  /* 0x0000000205077212 */ /* 0x000fc600078e3cff */
[----:B------:R-:W-:Y:S01]  /*10540*/  IMAD R6, R0, 0x8, R3 ;  /* 0x0000000800067824 */ /* 0x000fe200078e0203 */
[----:B------:R-:W-:Y:S01]  /*10550*/  SHF.L.U32 R5, R7, 0x1f, RZ ;  /* 0x0000001f07057819 */ /* 0x000fe200000006ff */
[----:B-1----:R-:W-:Y:S06]  /*10560*/  @!P0 BRA `(.L_x_387) ;  /* 0x00000004003c8947 */ /* 0x002fec0003800000 */
.L_x_401:
[----:B------:R-:W1:Y:S01]  /*10570*/  SYNCS.PHASECHK.TRANS64.TRYWAIT P0, [R6+URZ], R5 ;  /* 0x00000005060075a7 */ /* 0x000e62000800017f */
[----:B------:R-:W-:-:S05]  /*10580*/  VIADD R0, R0, 0x1 ;  /* 0x0000000100007836 */ /* 0x000fca0000000000 */
[----:B------:R-:W-:-:S04]  /*10590*/  ISETP.NE.AND P1, PT, R0, 0x7, PT ;  /* 0x000000070000780c */ /* 0x000fc80003f25270 */
[----:B------:R-:W-:Y:S02]  /*105a0*/  SEL R2, RZ, 0x1, P1 ;  /* 0x00000001ff027807 */ /* 0x000fe40000800000 */
[----:B------:R-:W-:Y:S02]  /*105b0*/  SEL R0, R0, RZ, P1 ;  /* 0x000000ff00007207 */ /* 0x000fe40000800000 */
[----:B------:R-:W-:-:S03]  /*105c0*/  LOP3.LUT R7, R7, R2, RZ, 0x3c, !PT ;  /* 0x0000000207077212 */ /* 0x000fc600078e3cff */
[----:B0-----:R-:W-:Y:S01]  /*105d0*/  IMAD R9, R0, 0x8, R3 ;  /* 0x0000000800097824 */ /* 0x001fe200078e0203 */
[----:B------:R-:W-:Y:S01]  /*105e0*/  SHF.L.U32 R4, R7, 0x1f, RZ ;  /* 0x0000001f07047819 */ /* 0x000fe200000006ff */
[----:B-1----:R-:W-:Y:S06]  /*105f0*/  @!P0 BRA `(.L_x_388) ;  /* 0x00000004002c8947 */ /* 0x002fec0003800000 */
.L_x_402:
[----:B------:R-:W1:Y:S01]  /*10600*/  SYNCS.PHASECHK.TRANS64.TRYWAIT P0, [R9+URZ], R4 ;  /* 0x00000004090075a7 */ /* 0x000e62000800017f */
[----:B------:R-:W-:-:S04]  /*10610*/  IADD3 R0, R0, 0x1, RZ ;  /* 0x0000000100007810 */ /* 0x000fc80007ffe0ff */
[----:B------:R-:W-:-:S04]  /*10620*/  ISETP.NE.AND P1, PT, R0, 0x7, PT ;  /* 0x000000070000780c */ /* 0x000fc80003f25270 */
[----:B------:R-:W-:Y:S02]  /*10630*/  SEL R2, RZ, 0x1, P1 ;  /* 0x00000001ff027807 */ /* 0x000fe40000800000 */
[----:B------:R-:W-:Y:S02]  /*10640*/  SEL R0, R0, RZ, P1 ;  /* 0x000000ff00007207 */ /* 0x000fe40000800000 */
[----:B------:R-:W-:-:S03]  /*10650*/  LOP3.LUT R7, R7, R2, RZ, 0x3c, !PT ;  /* 0x0000000207077212 */ /* 0x000fc600078e3cff */
[----:B0-----:R-:W-:Y:S01]  /*10660*/  IMAD R6, R0, 0x8, R3 ;  /* 0x0000000800067824 */ /* 0x001fe200078e0203 */
[----:B------:R-:W-:Y:S01]  /*10670*/  SHF.L.U32 R5, R7, 0x1f, RZ ;  /* 0x0000001f07057819 */ /* 0x000fe200000006ff */
[----:B-1----:R-:W-:Y:S06]  /*10680*/  @!P0 BRA `(.L_x_389) ;  /* 0x00000004001c8947 */ /* 0x002fec0003800000 */
.L_x_403:
        /* <DEDUP_REMOVED lines=9> */
.L_x_404:
[----:B------:R-:W1:Y:S01]  /*10720*/  SYNCS.PHASECHK.TRANS64.TRYWAIT P0, [R9+URZ], R4 ;  /* 0x00000004090075a7 */ /* 0x000e62000800017f */
[----:B------:R-:W-:-:S05]  /*10730*/  VIADD R0, R0, 0x1 ;  /* 0x0000000100007836 */ /* 0x000fca0000000000 */
[----:B------:R-:W-:-:S04]  /*10740*/  ISETP.NE.AND P1, PT, R0, 0x7, PT ;  /* 0x000000070000780c */ /* 0x000fc80003f25270 */
[----:B------:R-:W-:Y:S02]  /*10750*/  SEL R2, RZ, 0x1, P1 ;  /* 0x00000001ff027807 */ /* 0x000fe40000800000 */
[----:B------:R-:W-:Y:S02]  /*10760*/  SEL R0, R0, RZ, P1 ;  /* 0x000000ff00007207 */ /* 0x000fe40000800000 */
[----:B------:R-:W-:Y:S01]  /*10770*/  LOP3.LUT R2, R7, R2, RZ, 0x3c, !PT ;  /* 0x0000000207027212 */ /* 0x000fe200078e3cff */
[----:B-1----:R-:W-:Y:S06]  /*10780*/  @!P0 BRA `(.L_x_391) ;  /* 0x0000000400048947 */ /* 0x002fec0003800000 */
.L_x_405:
[----:B------:R-:W-:Y:S02]  /*10790*/  LEA R3, R0, R3, 0x3 ;  /* 0x0000000300037211 */ /* 0x000fe400078e18ff */
[----:B------:R-:W-:-:S07]  /*107a0*/  SHF.L.U32 R0, R2, 0x1f, RZ ;  /* 0x0000001f02007819 */ /* 0x000fce00000006ff */
.L_x_392:
[----:B--2---:R2:W3:Y:S02]  /*107b0*/  SYNCS.PHASECHK.TRANS64.TRYWAIT P0, [R3+URZ], R0 ;  /* 0x00000000030075a7 */ /* 0x0044e4000800017f */
[----:B---3--:R-:W-:Y:S05]  /*107c0*/  @!P0 NANOSLEEP.SYNCS 0x989680 ;  /* 0x009896800000895d */ /* 0x008fea0003900000 */
[----:B------:R-:W3:Y:S02]  /*107d0*/  @!P0 SYNCS.PHASECHK.TRANS64 P0, [R3+URZ], R0 ;  /* 0x00000000030085a7 */ /* 0x000ee4000800007f */
[----:B---3--:R-:W-:Y:S05]  /*107e0*/  @!P0 BRA `(.L_x_392) ;  /* 0xfffffffc00f08947 */ /* 0x008fea000383ffff */
.L_x_384:
[----:B------:R-:W-:Y:S05]  /*107f0*/  BSYNC B0 ;  /* 0x0000000000007941 */ /* 0x000fea0003800000 */
.L_x_383:
[----:B------:R-:W-:Y:S05]  /*10800*/  EXIT ;  /* 0x000000000000794d */ /* 0x000fea0003800000 */
.L_x_21:
[----:B---3--:R3:W4:Y:S02]  /*10810*/  SYNCS.PHASECHK.TRANS64.TRYWAIT P1, [R3+URZ], R0 ;  /* 0x00000000030075a7 */ /* 0x008724000802017f */
[----:B----4-:R-:W-:Y:S05]  /*10820*/  @!P1 NANOSLEEP.SYNCS 0x989680 ;  /* 0x009896800000995d */ /* 0x010fea0003900000 */
[----:B------:R-:W4:Y:S02]  /*10830*/  @!P1 SYNCS.PHASECHK.TRANS64 P1, [R3+URZ], R0 ;  /* 0x00000000030095a7 */ /* 0x000f24000802007f */
[----:B----4-:R-:W-:Y:S05]  /*10840*/  @!P1 BRA `(.L_x_21) ;  /* 0xfffffffc00f09947 */ /* 0x010fea000383ffff */
[----:B------:R-:W-:Y:S05]  /*10850*/  BRA `(.L_x_20) ;  /* 0xffffff0c00507947 */ /* 0x000fea000383ffff */
.L_x_26:
[----:B--2---:R-:W-:-:S04]  /*10860*/  IMAD.U32 R6, RZ, RZ, UR7 ;  /* 0x00000007ff067e24 */ /* 0x004fc8000f8e00ff */
[----:B------:R2:W3:Y:S03]  /*10870*/  SYNCS.PHASECHK.TRANS64.TRYWAIT P1, [R6+URZ], R5 ;  /* 0x00000005060075a7 */ /* 0x0004e6000802017f */
[----:B---3--:R-:W-:Y:S05]  /*10880*/  @!P1 NANOSLEEP.SYNCS 0x989680 ;  /* 0x009896800000995d */ /* 0x008fea0003900000 */
[----:B------:R-:W3:Y:S02]  /*10890*/  @!P1 SYNCS.PHASECHK.TRANS64 P1, [R6+URZ], R5 ;  /* 0x00000005060095a7 */ /* 0x000ee4000802007f */
[----:B---3--:R-:W-:Y:S05]  /*108a0*/  @!P1 BRA `(.L_x_26) ;  /* 0xfffffffc00ec9947 */ /* 0x008fea000383ffff */
[----:B------:R-:W-:Y:S05]  /*108b0*/  BRA `(.L_x_25) ;  /* 0xffffff1c00807947 */ /* 0x000fea000383ffff */
.L_x_371:
[----:B------:R-:W-:Y:S01]  /*108c0*/  BSSY B1, `(.L_x_393) ;  /* 0x0000006000017945 */ /* 0x000fe20003800000 */
[----:B------:R-:W-:-:S07]  /*108d0*/  IMAD.MOV.U32 R15, RZ, RZ, -0x1 ;  /* 0xffffffffff0f7424 */ /* 0x000fce00078e00ff */
[----:B------:R-:W-:Y:S05]  /*108e0*/  WARPSYNC.COLLECTIVE R15, `(.L_x_394) ;  /* 0x000000000f0c7348 */ /* 0x000fea0003c00000 */
[----:B------:R-:W-:Y:S02]  /*108f0*/  ELECT P6, UR62, PT ;  /* 0x00000000003e782f */ /* 0x000fe400038c0000 */
[----:B------:R-:W-:Y:S01]  /*10900*/  MOV R14, UR62 ;  /* 0x0000003e000e7c02 */ /* 0x000fe20008000f00 */
[----:B------:R-:W-:Y:S10]  /*10910*/  ENDCOLLECTIVE ;  /* 0x000000000000791b */ /* 0x000ff40003800000 */
.L_x_394:
[----:B------:R-:W-:Y:S05]  /*10920*/  BSYNC B1 ;  /* 0x0000000000017941 */ /* 0x000fea0003800000 */
.L_x_393:
[----:B------:R-:W-:Y:S05]  /*10930*/  BRA `(.L_x_395) ;  /* 0xffffffec00b87947 */ /* 0x000fea000383ffff */
.L_x_374:
[----:B0-----:R0:W2:Y:S02]  /*10940*/  SYNCS.PHASECHK.TRANS64.TRYWAIT P0, [R15+URZ+0x38], R4 ;  /* 0x000038040f0075a7 */ /* 0x0010a4000800017f */
[----:B--2---:R-:W-:Y:S05]  /*10950*/  @!P0 NANOSLEEP.SYNCS 0x989680 ;  /* 0x009896800000895d */ /* 0x004fea0003900000 */
[----:B------:R-:W2:Y:S02]  /*10960*/  @!P0 SYNCS.PHASECHK.TRANS64 P0, [R15+URZ+0x38], R4 ;  /* 0x000038040f0085a7 */ /* 0x000ea4000800007f */
[----:B--2---:R-:W-:Y:S05]  /*10970*/  @!P0 BRA `(.L_x_374) ;  /* 0xfffffffc00f08947 */ /* 0x004fea000383ffff */
[----:B------:R-:W-:Y:S05]  /*10980*/  BRA `(.L_x_396) ;  /* 0xffffffec00f87947 */ /* 0x000fea000383ffff */
.L_x_382:
[----:B------:R-:W-:Y:S01]  /*10990*/  BSSY B0, `(.L_x_397) ;  /* 0x0000006000007945 */ /* 0x000fe20003800000 */
[----:B------:R-:W-:-:S07]  /*109a0*/  IMAD.MOV.U32 R15, RZ, RZ, -0x1 ;  /* 0xffffffffff0f7424 */ /* 0x000fce00078e00ff */
[----:B------:R-:W-:Y:S05]  /*109b0*/  WARPSYNC.COLLECTIVE R15, `(.L_x_398) ;  /* 0x000000000f0c7348 */ /* 0x000fea0003c00000 */
[----:B------:R-:W-:Y:S02]  /*109c0*/  ELECT P6, UR62, PT ;  /* 0x00000000003e782f */ /* 0x000fe400038c0000 */
[----:B------:R-:W-:Y:S01]  /*109d0*/  MOV R14, UR62 ;  /* 0x0000003e000e7c02 */ /* 0x000fe20008000f00 */
[----:B------:R-:W-:Y:S10]  /*109e0*/  ENDCOLLECTIVE ;  /* 0x000000000000791b */ /* 0x000ff40003800000 */
.L_x_398:
[----:B------:R-:W-:Y:S05]  /*109f0*/  BSYNC B0 ;  /* 0x0000000000007941 */ /* 0x000fea0003800000 */
.L_x_397:
[----:B------:R-:W-:Y:S05]  /*10a00*/  BRA `(.L_x_399) ;  /* 0xfffffff800607947 */ /* 0x000fea000383ffff */
.L_x_386:
[----:B0-----:R0:W1:Y:S02]  /*10a10*/  SYNCS.PHASECHK.TRANS64.TRYWAIT P0, [R7+URZ], R2 ;  /* 0x00000002070075a7 */ /* 0x001064000800017f */
[----:B-1----:R-:W-:Y:S05]  /*10a20*/  @!P0 NANOSLEEP.SYNCS 0x989680 ;  /* 0x009896800000895d */ /* 0x002fea0003900000 */
[----:B------:R-:W1:Y:S02]  /*10a30*/  @!P0 SYNCS.PHASECHK.TRANS64 P0, [R7+URZ], R2 ;  /* 0x00000002070085a7 */ /* 0x000e64000800007f */
[----:B-1----:R-:W-:Y:S05]  /*10a40*/  @!P0 BRA `(.L_x_386) ;  /* 0xfffffffc00f08947 */ /* 0x002fea000383ffff */
[----:B------:R-:W-:Y:S05]  /*10a50*/  BRA `(.L_x_400) ;  /* 0xfffffff800a07947 */ /* 0x000fea000383ffff */
.L_x_387:
[----:B0-----:R0:W1:Y:S02]  /*10a60*/  SYNCS.PHASECHK.TRANS64.TRYWAIT P0, [R9+URZ], R4 ;  /* 0x00000004090075a7 */ /* 0x001064000800017f */
[----:B-1----:R-:W-:Y:S05]  /*10a70*/  @!P0 NANOSLEEP.SYNCS 0x989680 ;  /* 0x009896800000895d */ /* 0x002fea0003900000 */
[----:B------:R-:W1:Y:S02]  /*10a80*/  @!P0 SYNCS.PHASECHK.TRANS64 P0, [R9+URZ], R4 ;  /* 0x00000004090085a7 */ /* 0x000e64000800007f */
[----:B-1----:R-:W-:Y:S05]  /*10a90*/  @!P0 BRA `(.L_x_387) ;  /* 0xfffffffc00f08947 */ /* 0x002fea000383ffff */
[----:B------:R-:W-:Y:S05]  /*10aa0*/  BRA `(.L_x_401) ;  /* 0xfffffff800b07947 */ /* 0x000fea000383ffff */
.L_x_388:
[----:B0-----:R0:W1:Y:S02]  /*10ab0*/  SYNCS.PHASECHK.TRANS64.TRYWAIT P0, [R6+URZ], R5 ;  /* 0x00000005060075a7 */ /* 0x001064000800017f */
[----:B-1----:R-:W-:Y:S05]  /*10ac0*/  @!P0 NANOSLEEP.SYNCS 0x989680 ;  /* 0x009896800000895d */ /* 0x002fea0003900000 */
[----:B------:R-:W1:Y:S02]  /*10ad0*/  @!P0 SYNCS.PHASECHK.TRANS64 P0, [R6+URZ], R5 ;  /* 0x00000005060085a7 */ /* 0x000e64000800007f */
[----:B-1----:R-:W-:Y:S05]  /*10ae0*/  @!P0 BRA `(.L_x_388) ;  /* 0xfffffffc00f08947 */ /* 0x002fea000383ffff */
[----:B------:R-:W-:Y:S05]  /*10af0*/  BRA `(.L_x_402) ;  /* 0xfffffff800c07947 */ /* 0x000fea000383ffff */
.L_x_389:
[----:B0-----:R0:W1:Y:S02]  /*10b00*/  SYNCS.PHASECHK.TRANS64.TRYWAIT P0, [R9+URZ], R4 ;  /* 0x00000004090075a7 */ /* 0x001064000800017f */
[----:B-1----:R-:W-:Y:S05]  /*10b10*/  @!P0 NANOSLEEP.SYNCS 0x989680 ;  /* 0x009896800000895d */ /* 0x002fea0003900000 */
[----:B------:R-:W1:Y:S02]  /*10b20*/  @!P0 SYNCS.PHASECHK.TRANS64 P0, [R9+URZ], R4 ;  /* 0x00000004090085a7 */ /* 0x000e64000800007f */
[----:B-1----:R-:W-:Y:S05]  /*10b30*/  @!P0 BRA `(.L_x_389) ;  /* 0xfffffffc00f08947 */ /* 0x002fea000383ffff */
[----:B------:R-:W-:Y:S05]  /*10b40*/  BRA `(.L_x_403) ;  /* 0xfffffff800d07947 */ /* 0x000fea000383ffff */
.L_x_390:
[----:B0-----:R0:W1:Y:S02]  /*10b50*/  SYNCS.PHASECHK.TRANS64.TRYWAIT P0, [R6+URZ], R5 ;  /* 0x00000005060075a7 */ /* 0x001064000800017f */
[----:B-1----:R-:W-:Y:S05]  /*10b60*/  @!P0 NANOSLEEP.SYNCS 0x989680 ;  /* 0x009896800000895d */ /* 0x002fea0003900000 */
[----:B------:R-:W1:Y:S02]  /*10b70*/  @!P0 SYNCS.PHASECHK.TRANS64 P0, [R6+URZ], R5 ;  /* 0x00000005060085a7 */ /* 0x000e64000800007f */
[----:B-1----:R-:W-:Y:S05]  /*10b80*/  @!P0 BRA `(.L_x_390) ;  /* 0xfffffffc00f08947 */ /* 0x002fea000383ffff */
[----:B------:R-:W-:Y:S05]  /*10b90*/  BRA `(.L_x_404) ;  /* 0xfffffff800e07947 */ /* 0x000fea000383ffff */
.L_x_391:
[----:B-1----:R1:W2:Y:S02]  /*10ba0*/  SYNCS.PHASECHK.TRANS64.TRYWAIT P0, [R9+URZ], R4 ;  /* 0x00000004090075a7 */ /* 0x0022a4000800017f */
[----:B--2---:R-:W-:Y:S05]  /*10bb0*/  @!P0 NANOSLEEP.SYNCS 0x989680 ;  /* 0x009896800000895d */ /* 0x004fea0003900000 */
[----:B------:R-:W2:Y:S02]  /*10bc0*/  @!P0 SYNCS.PHASECHK.TRANS64 P0, [R9+URZ], R4 ;  /* 0x00000004090085a7 */ /* 0x000ea4000800007f */
[----:B--2---:R-:W-:Y:S05]  /*10bd0*/  @!P0 BRA `(.L_x_391) ;  /* 0xfffffffc00f08947 */ /* 0x004fea000383ffff */
[----:B------:R-:W-:Y:S05]  /*10be0*/  BRA `(.L_x_405) ;  /* 0xfffffff800e87947 */ /* 0x000fea000383ffff */
.L_x_406:
[----:B------:R-:W-:-:S00]  /*10bf0*/  BRA `(.L_x_406) ;  /* 0xfffffffc00fc7947 */ /* 0x000fc0000383ffff */
[----:B------:R-:W-:-:S00]  /*10c00*/  NOP ;  /* 0x0000000000007918 */ /* 0x000fc00000000000 */
[----:B------:R-:W-:-:S00]  /*10c10*/  NOP ;  /* 0x0000000000007918 */ /* 0x000fc00000000000 */
[----:B------:R-:W-:-:S00]  /*10c20*/  NOP ;  /* 0x0000000000007918 */ /* 0x000fc00000000000 */
[----:B------:R-:W-:-:S00]  /*10c30*/  NOP ;  /* 0x0000000000007918 */ /* 0x000fc00000000000 */
[----:B------:R-:W-:-:S00]  /*10c40*/  NOP ;  /* 0x0000000000007918 */ /* 0x000fc00000000000 */
[----:B------:R-:W-:-:S00]  /*10c50*/  NOP ;  /* 0x0000000000007918 */ /* 0x000fc00000000000 */
[----:B------:R-:W-:-:S00]  /*10c60*/  NOP ;  /* 0x0000000000007918 */ /* 0x000fc00000000000 */
[----:B------:R-:W-:-:S00]  /*10c70*/  NOP ;  /* 0x0000000000007918 */ /* 0x000fc00000000000 */
.L_x_407:


//--------------------- .nv.global.init           --------------------------
	.section	.nv.global.init,"aw",@progbits
.nv.global.init:
	.type		$str$22,@object
	.size		$str$22,($str$23 - $str$22)
$str$22:
        /*0000*/ 	.byte	0x6b, 0x5f, 0x74, 0x69, 0x6c, 0x65, 0x5f, 0x63, 0x6f, 0x75, 0x6e, 0x74, 0x20, 0x3e, 0x3d, 0x20
        /*0010*/ 	.byte	0x31, 0x00
	.type		$str$23,@object
	.size		$str$23,(__unnamed_1 - $str$23)
$str$23:
        /*0012*/ 	.byte	0x2f, 0x74, 0x6d, 0x70, 0x2f, 0x63, 0x75, 0x74, 0x6c, 0x61, 0x73, 0x73, 0x5f, 0x73, 0x77, 0x65
        /*0022*/ 	.byte	0x65, 0x70, 0x5f, 0x73, 0x72, 0x63, 0x2f, 0x69, 0x6e, 0x63, 0x6c, 0x75, 0x64, 0x65, 0x2f, 0x63
        /*0032*/ 	.byte	0x75, 0x74, 0x6c, 0x61, 0x73, 0x73, 0x2f, 0x67, 0x65, 0x6d, 0x6d, 0x2f, 0x63, 0x6f, 0x6c, 0x6c
        /*0042*/ 	.byte	0x65, 0x63, 0x74, 0x69, 0x76, 0x65, 0x2f, 0x73, 0x6d, 0x39, 0x30, 0x5f, 0x6d, 0x6d, 0x61, 0x5f
        /*0052*/ 	.byte	0x74, 0x6d, 0x61, 0x5f, 0x67, 0x6d, 0x6d, 0x61, 0x5f, 0x73, 0x73, 0x5f, 0x77, 0x61, 0x72, 0x70
        /*0062*/ 	.byte	0x73, 0x70, 0x65, 0x63, 0x69, 0x61, 0x6c, 0x69, 0x7a, 0x65, 0x64, 0x2e, 0x68, 0x70, 0x70, 0x00
	.type		__unnamed_1,@object
	.size		__unnamed_1,(.L_0 - __unnamed_1)
__unnamed_1:
        /*0072*/ 	.byte	0x76, 0x6f, 0x69, 0x64, 0x20, 0x63, 0x75, 0x74, 0x6c, 0x61, 0x73, 0x73, 0x3a, 0x3a, 0x67, 0x65
        /* <DEDUP_REMOVED lines=180> */
        /*0bc2*/ 	.byte	0x69, 0x74, 0x79, 0x5d, 0x00
.L_0:


//--------------------- .nv.shared._ZN7cutlass13device_kernelINS_4gemm6kernel13GemmUniversalIN4cute5tupleIJiiiiEEENS1_10collective13CollectiveMmaINS1_34MainloopSm90TmaGmmaWarpSpecializedILi7ENS5_IJNS4_1CILi2EEENSA_ILi1EEESC_EEENS1_35KernelTmaWarpSpecializedCooperativeEEENS5_IJNSA_ILi384EEENSA_ILi112EEENSA_ILi32EEEEEENS_6half_tENS5_IJlSC_lEEESK_SL_NS4_8TiledMMAINS4_8MMA_AtomIJNS4_4SM904GMMA25MMA_64x16x16_F32F16F16_SSILNSP_5MajorE0ELSR_0ELNSP_7ScaleInE1ELSS_1EEEEEENS4_6LayoutISD_NS5_IJSC_NSA_ILi0EEESW_EEEEENS5_IJNS4_10UnderscoreESZ_SZ_EEEEENS4_13SM90_TMA_LOADENS4_14ComposedLayoutINS4_7SwizzleILi2ELi4ELi3EEENS4_18smem_ptr_flag_bitsILi16EEENSV_INS5_IJNSA_ILi8EEESI_EEENS5_IJSI_SC_EEEEEEEvNS4_8identityENS4_23SM90_TMA_LOAD_MULTICASTES1C_vS1D_EENS_8epilogue10collective6detail29Sm90TmaWarpSpecializedAdapterINS1H_15DefaultEpilogueISK_SL_SL_NS1G_6thread17LinearCombinationISK_Li1EffLNS1L_9ScaleType4KindE0ELNS_15FloatRoundStyleE2ESK_EENS1_15EpilogueDefaultEEEEEvvEEEEvNT_6ParamsE --------------------------
	.section	.nv.shared._ZN7cutlass13device_kernelINS_4gemm6kernel13GemmUniversalIN4cute5tupleIJiiiiEEENS1_10collective13CollectiveMmaINS1_34MainloopSm90TmaGmmaWarpSpecializedILi7ENS5_IJNS4_1CILi2EEENSA_ILi1EEESC_EEENS1_35KernelTmaWarpSpecializedCooperativeEEENS5_IJNSA_ILi384EEENSA_ILi112EEENSA_ILi32EEEEEENS_6half_tENS5_IJlSC_lEEESK_SL_NS4_8TiledMMAINS4_8MMA_AtomIJNS4_4SM904GMMA25MMA_64x16x16_F32F16F16_SSILNSP_5MajorE0ELSR_0ELNSP_7ScaleInE1ELSS_1EEEEEENS4_6LayoutISD_NS5_IJSC_NSA_ILi0EEESW_EEEEENS5_IJNS4_10UnderscoreESZ_SZ_EEEEENS4_13SM90_TMA_LOADENS4_14ComposedLayoutINS4_7SwizzleILi2ELi4ELi3EEENS4_18smem_ptr_flag_bitsILi16EEENSV_INS5_IJNSA_ILi8EEESI_EEENS5_IJSI_SC_EEEEEEEvNS4_8identityENS4_23SM90_TMA_LOAD_MULTICASTES1C_vS1D_EENS_8epilogue10collective6detail29Sm90TmaWarpSpecializedAdapterINS1H_15DefaultEpilogueISK_SL_SL_NS1G_6thread17LinearCombinationISK_Li1EffLNS1L_9ScaleType4KindE0ELNS_15FloatRoundStyleE2ESK_EENS1_15EpilogueDefaultEEEEEvvEEEEvNT_6ParamsE,"aw",@nobits
	.sectionflags	@""
	.align	16
	.zero		1024


//--------------------- .nv.shared.reserved.0     --------------------------
	.section	.nv.shared.reserved.0,"aw",@nobits
	.weak		__nv_reservedSMEM_offset_0_alias
	.size		__nv_reservedSMEM_offset_0_alias, 0, 0
	.other		__nv_reservedSMEM_offset_0_alias,@"STO_CUDA_RESERVED_SHARED STV_DEFAULT"
__nv_reservedSMEM_offset_0_alias:
	.zero		0


//--------------------- .nv.global                --------------------------
	.section	.nv.global,"aw",@nobits
.nv.global:
	.type		_ZN39_INTERNAL_cb40ed89_4_k_cu_0ba310c9_74034cute1_E,@object
	.size		_ZN39_INTERNAL_cb40ed89_4_k_cu_0ba310c9_74034cute1_E,(_ZN39_INTERNAL_cb40ed89_4_k_cu_0ba310c9_74034cuda3std3__45__cpo6cbeginE - _ZN39_INTERNAL_cb40ed89_4_k_cu_0ba310c9_74034cute1_E)
_ZN39_INTERNAL_cb40ed89_4_k_cu_0ba310c9_74034cute1_E:
	.zero		1
	.type		_ZN39_INTERNAL_cb40ed89_4_k_cu_0ba310c9_74034cuda3std3__45__cpo6cbeginE,@object
	.size		_ZN39_INTERNAL_cb40ed89_4_k_cu_0ba310c9_74034cuda3std3__45__cpo6cbeginE,(_ZN39_INTERNAL_cb40ed89_4_k_cu_0ba310c9_74034cuda3std3__48in_placeE - _ZN39_INTERNAL_cb40ed89_4_k_cu_0ba310c9_74034cuda3std3__45__cpo6cbeginE)
_ZN39_INTERNAL_cb40ed89_4_k_cu_0ba310c9_74034cuda3std3__45__cpo6cbeginE:
	.zero		1
	.type		_ZN39_INTERNAL_cb40ed89_4_k_cu_0ba310c9_74034cuda3std3__48in_placeE,@object
	.size		_ZN39_INTERNAL_cb40ed89_4_k_cu_0ba310c9_74034cuda3std3__48in_placeE,(_ZN39_INTERNAL_cb40ed89_4_k_cu_0ba310c9_74034cuda3std6ranges3__45__cpo9iter_moveE - _ZN39_INTERNAL_cb40ed89_4_k_cu_0ba310c9_74034cuda3std3__48in_placeE)
_ZN39_INTERNAL_cb40ed89_4_k_cu_0ba310c9_74034cuda3std3__48in_placeE:
	.zero		1
	.type		_ZN39_INTERNAL_cb40ed89_4_k_cu_0ba310c9_74034cuda3std6ranges3__45__cpo9iter_moveE,@object
	.size		_ZN39_INTERNAL_cb40ed89_4_k_cu_0ba310c9_74034cuda3std6ranges3__45__cpo9iter_moveE,(_ZN39_INTERNAL_cb40ed89_4_k_cu_0ba310c9_74034cuda3std3__45__cpo5beginE - _ZN39_INTERNAL_cb40ed89_4_k_cu_0ba310c9_74034cuda3std6ranges3__45__cpo9iter_moveE)
_ZN39_INTERNAL_cb40ed89_4_k_cu_0ba310c9_74034cuda3std6ranges3__45__cpo9iter_moveE:
	.zero		1
	.type		_ZN39_INTERNAL_cb40ed89_4_k_cu_0ba310c9_74034cuda3std3__45__cpo5beginE,@object
	.size		_ZN39_INTERNAL_cb40ed89_4_k_cu_0ba310c9_74034cuda3std3__45__cpo5beginE,(_ZN39_INTERNAL_cb40ed89_4_k_cu_0ba310c9_74034cuda3std3__441_GLOBAL__N__cb40ed89_4_k_cu_0ba310c9_74036ignoreE - _ZN39_INTERNAL_cb40ed89_4_k_cu_0ba310c9_74034cuda3std3__45__cpo5beginE)
_ZN39_INTERNAL_cb40ed89_4_k_cu_0ba310c9_74034cuda3std3__45__cpo5beginE:
	.zero		1
	.type		_ZN39_INTERNAL_cb40ed89_4_k_cu_0ba310c9_74034cuda3std3__441_GLOBAL__N__cb40ed89_4_k_cu_0ba310c9_74036ignoreE,@object
	.size		_ZN39_INTERNAL_cb40ed89_4_k_cu_0ba310c9_74034cuda3std3__441_GLOBAL__N__cb40ed89_4_k_cu_0ba310c9_74036ignoreE,(_ZN39_INTERNAL_cb40ed89_4_k_cu_0ba310c9_74034cute7productE - _ZN39_INTERNAL_cb40ed89_4_k_cu_0ba310c9_74034cuda3std3__441_GLOBAL__N__cb40ed89_4_k_cu_0ba310c9_74036ignoreE)
_ZN39_INTERNAL_cb40ed89_4_k_cu_0ba310c9_74034cuda3std3__441_GLOBAL__N__cb40ed89_4_k_cu_0ba310c9_74036ignoreE:
	.zero		1
	.type		_ZN39_INTERNAL_cb40ed89_4_k_cu_0ba310c9_74034cute7productE,@object
	.size		_ZN39_INTERNAL_cb40ed89_4_k_cu_0ba310c9_74034cute7productE,(_ZN39_INTERNAL_cb40ed89_4_k_cu_0ba310c9_74034cuda3std3__45__cpo3endE - _ZN39_INTERNAL_cb40ed89_4_k_cu_0ba310c9_74034cute7productE)
_ZN39_INTERNAL_cb40ed89_4_k_cu_0ba310c9_74034cute7productE:
	.zero		1
	.type		_ZN39_INTERNAL_cb40ed89_4_k_cu_0ba310c9_74034cuda3std3__45__cpo3endE,@object
	.size		_ZN39_INTERNAL_cb40ed89_4_k_cu_0ba310c9_74034cuda3std3__45__cpo3endE,(_ZN39_INTERNAL_cb40ed89_4_k_cu_0ba310c9_74034cuda3std3__419piecewise_constructE - _ZN39_INTERNAL_cb40ed89_4_k_cu_0ba310c9_74034cuda3std3__45__cpo3endE)
_ZN39_INTERNAL_cb40ed89_4_k_cu_0ba310c9_74034cuda3std3__45__cpo3endE:
	.zero		1
	.type		_ZN39_INTERNAL_cb40ed89_4_k_cu_0ba310c9_74034cuda3std3__419piecewise_constructE,@object
	.size		_ZN39_INTERNAL_cb40ed89_4_k_cu_0ba310c9_74034cuda3std3__419piecewise_constructE,(_ZN39_INTERNAL_cb40ed89_4_k_cu_0ba310c9_74034cuda3std3__45__cpo4cendE - _ZN39_INTERNAL_cb40ed89_4_k_cu_0ba310c9_74034cuda3std3__419piecewise_constructE)
_ZN39_INTERNAL_cb40ed89_4_k_cu_0ba310c9_74034cuda3std3__419piecewise_constructE:
	.zero		1
	.type		_ZN39_INTERNAL_cb40ed89_4_k_cu_0ba310c9_74034cuda3std3__45__cpo4cendE,@object
	.size		_ZN39_INTERNAL_cb40ed89_4_k_cu_0ba310c9_74034cuda3std3__45__cpo4cendE,(_ZN39_INTERNAL_cb40ed89_4_k_cu_0ba310c9_74034cuda3std6ranges3__45__cpo4swapE - _ZN39_INTERNAL_cb40ed89_4_k_cu_0ba310c9_74034cuda3std3__45__cpo4cendE)
_ZN39_INTERNAL_cb40ed89_4_k_cu_0ba310c9_74034cuda3std3__45__cpo4cendE:
	.zero		1
	.type		_ZN39_INTERNAL_cb40ed89_4_k_cu_0ba310c9_74034cuda3std6ranges3__45__cpo4swapE,@object
	.size		_ZN39_INTERNAL_cb40ed89_4_k_cu_0ba310c9_74034cuda3std6ranges3__45__cpo4swapE,(.L_8 - _ZN39_INTERNAL_cb40ed89_4_k_cu_0ba310c9_74034cuda3std6ranges3__45__cpo4swapE)
_ZN39_INTERNAL_cb40ed89_4_k_cu_0ba310c9_74034cuda3std6ranges3__45__cpo4swapE:
	.zero		1
.L_8:


//--------------------- .nv.constant0._ZN7cutlass13device_kernelINS_4gemm6kernel13GemmUniversalIN4cute5tupleIJiiiiEEENS1_10collective13CollectiveMmaINS1_34MainloopSm90TmaGmmaWarpSpecializedILi7ENS5_IJNS4_1CILi2EEENSA_ILi1EEESC_EEENS1_35KernelTmaWarpSpecializedCooperativeEEENS5_IJNSA_ILi384EEENSA_ILi112EEENSA_ILi32EEEEEENS_6half_tENS5_IJlSC_lEEESK_SL_NS4_8TiledMMAINS4_8MMA_AtomIJNS4_4SM904GMMA25MMA_64x16x16_F32F16F16_SSILNSP_5MajorE0ELSR_0ELNSP_7ScaleInE1ELSS_1EEEEEENS4_6LayoutISD_NS5_IJSC_NSA_ILi0EEESW_EEEEENS5_IJNS4_10UnderscoreESZ_SZ_EEEEENS4_13SM90_TMA_LOADENS4_14ComposedLayoutINS4_7SwizzleILi2ELi4ELi3EEENS4_18smem_ptr_flag_bitsILi16EEENSV_INS5_IJNSA_ILi8EEESI_EEENS5_IJSI_SC_EEEEEEEvNS4_8identityENS4_23SM90_TMA_LOAD_MULTICASTES1C_vS1D_EENS_8epilogue10collective6detail29Sm90TmaWarpSpecializedAdapterINS1H_15DefaultEpilogueISK_SL_SL_NS1G_6thread17LinearCombinationISK_Li1EffLNS1L_9ScaleType4KindE0ELNS_15FloatRoundStyleE2ESK_EENS1_15EpilogueDefaultEEEEEvvEEEEvNT_6ParamsE --------------------------
	.section	.nv.constant0._ZN7cutlass13device_kernelINS_4gemm6kernel13GemmUniversalIN4cute5tupleIJiiiiEEENS1_10collective13CollectiveMmaINS1_34MainloopSm90TmaGmmaWarpSpecializedILi7ENS5_IJNS4_1CILi2EEENSA_ILi1EEESC_EEENS1_35KernelTmaWarpSpecializedCooperativeEEENS5_IJNSA_ILi384EEENSA_ILi112EEENSA_ILi32EEEEEENS_6half_tENS5_IJlSC_lEEESK_SL_NS4_8TiledMMAINS4_8MMA_AtomIJNS4_4SM904GMMA25MMA_64x16x16_F32F16F16_SSILNSP_5MajorE0ELSR_0ELNSP_7ScaleInE1ELSS_1EEEEEENS4_6LayoutISD_NS5_IJSC_NSA_ILi0EEESW_EEEEENS5_IJNS4_10UnderscoreESZ_SZ_EEEEENS4_13SM90_TMA_LOADENS4_14ComposedLayoutINS4_7SwizzleILi2ELi4ELi3EEENS4_18smem_ptr_flag_bitsILi16EEENSV_INS5_IJNSA_ILi8EEESI_EEENS5_IJSI_SC_EEEEEEEvNS4_8identityENS4_23SM90_TMA_LOAD_MULTICASTES1C_vS1D_EENS_8epilogue10collective6detail29Sm90TmaWarpSpecializedAdapterINS1H_15DefaultEpilogueISK_SL_SL_NS1G_6thread17LinearCombinationISK_Li1EffLNS1L_9ScaleType4KindE0ELNS_15FloatRoundStyleE2ESK_EENS1_15EpilogueDefaultEEEEEvvEEEEvNT_6ParamsE,"a",@progbits
	.sectionflags	@""
	.align	4
.nv.constant0._ZN7cutlass13device_kernelINS_4gemm6kernel13GemmUniversalIN4cute5tupleIJiiiiEEENS1_10collective13CollectiveMmaINS1_34MainloopSm90TmaGmmaWarpSpecializedILi7ENS5_IJNS4_1CILi2EEENSA_ILi1EEESC_EEENS1_35KernelTmaWarpSpecializedCooperativeEEENS5_IJNSA_ILi384EEENSA_ILi112EEENSA_ILi32EEEEEENS_6half_tENS5_IJlSC_lEEESK_SL_NS4_8TiledMMAINS4_8MMA_AtomIJNS4_4SM904GMMA25MMA_64x16x16_F32F16F16_SSILNSP_5MajorE0ELSR_0ELNSP_7ScaleInE1ELSS_1EEEEEENS4_6LayoutISD_NS5_IJSC_NSA_ILi0EEESW_EEEEENS5_IJNS4_10UnderscoreESZ_SZ_EEEEENS4_13SM90_TMA_LOADENS4_14ComposedLayoutINS4_7SwizzleILi2ELi4ELi3EEENS4_18smem_ptr_flag_bitsILi16EEENSV_INS5_IJNSA_ILi8EEESI_EEENS5_IJSI_SC_EEEEEEEvNS4_8identityENS4_23SM90_TMA_LOAD_MULTICASTES1C_vS1D_EENS_8epilogue10collective6detail29Sm90TmaWarpSpecializedAdapterINS1H_15DefaultEpilogueISK_SL_SL_NS1G_6thread17LinearCombinationISK_Li1EffLNS1L_9ScaleType4KindE0ELNS_15FloatRoundStyleE2ESK_EENS1_15EpilogueDefaultEEEEEvvEEEEvNT_6ParamsE:
	.zero		1664


//--------------------- SYMBOLS --------------------------

	.type		.nv.reservedSmem.offset0,@object
	.size		.nv.reservedSmem.offset0,0x4
	.type		__assertfail,@function
